	.target	sm_100a

	.elftype	@"ET_EXEC"


//--------------------- .note.nv.tkinfo           --------------------------
	.section	.note.nv.tkinfo,"",@"SHT_NOTE"
	.sectionflags	@"SHF_NOTE_NV_TKINFO"
	.tkinfo
        /*0018*/ 	.word	0x00000002
        /*0030*/ 	.string	""
        /*0030*/ 	.string	"ptxas"
        /*0030*/ 	.string	"Cuda compilation tools, release 13.0, V13.0.88"
        /*0030*/ 	.string	"Build cuda_13.0.r13.0/compiler.36424714_0"
        /*0030*/ 	.string	"-arch sm_100a -m 64 "



//--------------------- .note.nv.cuinfo           --------------------------
	.section	.note.nv.cuinfo,"",@"SHT_NOTE"
	.sectionflags	@"SHF_NOTE_NV_CUINFO"
        /*0018*/ 	.short	0x0002
        /*001a*/ 	.short	0x0064
        /*001c*/ 	.short	0x0082
	.zero		2


//--------------------- .nv.info                  --------------------------
	.section	.nv.info,"",@"SHT_CUDA_INFO"
	.align	4


	//----- nvinfo : EIATTR_REGCOUNT
	.align		4
        /*0000*/ 	.byte	0x04, 0x2f
        /*0002*/ 	.short	(.L_19 - .L_18)
	.align		4
.L_18:
        /*0004*/ 	.word	index@(_ZN7cutlass13device_kernelINS_4gemm6kernel13GemmUniversalIN4cute5tupleIJiiiiEEENS1_10collective13CollectiveMmaINS1_35MainloopSm100TmaUmmaWarpSpecializedILi26ELi2ELi4ENS5_IJNS4_1CILi2EEESB_NSA_ILi1EEEEEEEENS5_IJNSA_ILi128EEESF_NSA_ILi64EEEEEENS_12float_e5m2_tENS5_IJlSC_lEEESI_SJ_NS4_8TiledMMAINS4_8MMA_AtomIJNS4_10MMA_TraitsINS4_25SM100_MMA_F8F6F4_2x1SM_SSEJSI_SI_fSF_SF_NS4_17integral_constantINS4_4UMMA5MajorELSQ_0EEESR_NSO_INSP_7ScaleInELSS_0EEEST_EEEEEENS4_6LayoutINS5_IJSC_SC_SC_EEENS5_IJNSA_ILi0EEESY_SY_EEEEENS5_IJNS4_10UnderscoreES11_S11_EEEEENS4_28SM100_TMA_2SM_LOAD_MULTICASTENS4_14ComposedLayoutINS4_7SwizzleILi2ELi4ELi3EEENS4_18smem_ptr_flag_bitsILi8EEENSW_INS5_IJNSA_ILi8EEESG_EEENS5_IJSG_SC_EEEEEEEvNS4_8identityENS4_18SM100_TMA_2SM_LOADES1E_vS1F_EENS_8epilogue10collective18CollectiveEpilogueINS1I_23Sm100TmaWarpSpecializedILi2ELi2ELi32ELb0ELb0EEEJNS5_IJSG_SF_SG_EEENS5_IJNSW_ISG_SC_EENSW_INS5_IJNSA_ILi32EEESB_EEENS5_IJSC_SG_EEEEEEEESI_SJ_SI_SJ_NS1I_6fusion15FusionCallbacksIS1M_NS1U_17LinearCombinationISI_fSI_fLNS_15FloatRoundStyleE2EEES1N_S1T_JEEENS4_5SM1004TMEM4LOAD26SM100_TMEM_LOAD_32dp32b32xENS4_13SM90_TMA_LOADENS15_INS16_ILi1ELi4ELi3EEES19_NSW_INS5_IJS1A_S1P_EEENS5_IJS1P_SC_EEEEEEENS4_39AutoVectorizingCopyWithAssumedAlignmentILi128EEENS4_14SM90_TMA_STOREES29_S2B_S2B_EEEvvEEEEvNT_6ParamsE)
        /*0008*/ 	.word	0x00000072


	//----- nvinfo : EIATTR_FRAME_SIZE
	.align		4
.L_19:
        /*000c*/ 	.byte	0x04, 0x11
        /*000e*/ 	.short	(.L_21 - .L_20)
	.align		4
.L_20:
        /*0010*/ 	.word	index@($__internal_2_$__cuda_sm10x_tcgen05_guardrail_trap_unallocated_columns_being_dealloced)
        /*0014*/ 	.word	0x00000000


	//----- nvinfo : EIATTR_FRAME_SIZE
	.align		4
.L_21:
        /*0018*/ 	.byte	0x04, 0x11
        /*001a*/ 	.short	(.L_23 - .L_22)
	.align		4
.L_22:
        /*001c*/ 	.word	index@($__internal_1_$__cuda_sm10x_tcgen05_guardrail_trap_phase_invalid_during_alloc)
        /*0020*/ 	.word	0x00000000


	//----- nvinfo : EIATTR_FRAME_SIZE
	.align		4
.L_23:
        /*0024*/ 	.byte	0x04, 0x11
        /*0026*/ 	.short	(.L_25 - .L_24)
	.align		4
.L_24:
        /*0028*/ 	.word	index@($__internal_0_$__cuda_sm10x_tcgen05_guardrail_trap_col_being_dealloced_not_returned_by_alloc)
        /*002c*/ 	.word	0x00000000


	//----- nvinfo : EIATTR_FRAME_SIZE
	.align		4
.L_25:
        /*0030*/ 	.byte	0x04, 0x11
        /*0032*/ 	.short	(.L_27 - .L_26)
	.align		4
.L_26:
        /*0034*/ 	.word	index@(_ZN7cutlass13device_kernelINS_4gemm6kernel13GemmUniversalIN4cute5tupleIJiiiiEEENS1_10collective13CollectiveMmaINS1_35MainloopSm100TmaUmmaWarpSpecializedILi26ELi2ELi4ENS5_IJNS4_1CILi2EEESB_NSA_ILi1EEEEEEEENS5_IJNSA_ILi128EEESF_NSA_ILi64EEEEEENS_12float_e5m2_tENS5_IJlSC_lEEESI_SJ_NS4_8TiledMMAINS4_8MMA_AtomIJNS4_10MMA_TraitsINS4_25SM100_MMA_F8F6F4_2x1SM_SSEJSI_SI_fSF_SF_NS4_17integral_constantINS4_4UMMA5MajorELSQ_0EEESR_NSO_INSP_7ScaleInELSS_0EEEST_EEEEEENS4_6LayoutINS5_IJSC_SC_SC_EEENS5_IJNSA_ILi0EEESY_SY_EEEEENS5_IJNS4_10UnderscoreES11_S11_EEEEENS4_28SM100_TMA_2SM_LOAD_MULTICASTENS4_14ComposedLayoutINS4_7SwizzleILi2ELi4ELi3EEENS4_18smem_ptr_flag_bitsILi8EEENSW_INS5_IJNSA_ILi8EEESG_EEENS5_IJSG_SC_EEEEEEEvNS4_8identityENS4_18SM100_TMA_2SM_LOADES1E_vS1F_EENS_8epilogue10collective18CollectiveEpilogueINS1I_23Sm100TmaWarpSpecializedILi2ELi2ELi32ELb0ELb0EEEJNS5_IJSG_SF_SG_EEENS5_IJNSW_ISG_SC_EENSW_INS5_IJNSA_ILi32EEESB_EEENS5_IJSC_SG_EEEEEEEESI_SJ_SI_SJ_NS1I_6fusion15FusionCallbacksIS1M_NS1U_17LinearCombinationISI_fSI_fLNS_15FloatRoundStyleE2EEES1N_S1T_JEEENS4_5SM1004TMEM4LOAD26SM100_TMEM_LOAD_32dp32b32xENS4_13SM90_TMA_LOADENS15_INS16_ILi1ELi4ELi3EEES19_NSW_INS5_IJS1A_S1P_EEENS5_IJS1P_SC_EEEEEEENS4_39AutoVectorizingCopyWithAssumedAlignmentILi128EEENS4_14SM90_TMA_STOREES29_S2B_S2B_EEEvvEEEEvNT_6ParamsE)
        /*0038*/ 	.word	0x00000000


	//----- nvinfo : EIATTR_MIN_STACK_SIZE
	.align		4
.L_27:
        /*003c*/ 	.byte	0x04, 0x12
        /*003e*/ 	.short	(.L_29 - .L_28)
	.align		4
.L_28:
        /*0040*/ 	.word	index@(_ZN7cutlass13device_kernelINS_4gemm6kernel13GemmUniversalIN4cute5tupleIJiiiiEEENS1_10collective13CollectiveMmaINS1_35MainloopSm100TmaUmmaWarpSpecializedILi26ELi2ELi4ENS5_IJNS4_1CILi2EEESB_NSA_ILi1EEEEEEEENS5_IJNSA_ILi128EEESF_NSA_ILi64EEEEEENS_12float_e5m2_tENS5_IJlSC_lEEESI_SJ_NS4_8TiledMMAINS4_8MMA_AtomIJNS4_10MMA_TraitsINS4_25SM100_MMA_F8F6F4_2x1SM_SSEJSI_SI_fSF_SF_NS4_17integral_constantINS4_4UMMA5MajorELSQ_0EEESR_NSO_INSP_7ScaleInELSS_0EEEST_EEEEEENS4_6LayoutINS5_IJSC_SC_SC_EEENS5_IJNSA_ILi0EEESY_SY_EEEEENS5_IJNS4_10UnderscoreES11_S11_EEEEENS4_28SM100_TMA_2SM_LOAD_MULTICASTENS4_14ComposedLayoutINS4_7SwizzleILi2ELi4ELi3EEENS4_18smem_ptr_flag_bitsILi8EEENSW_INS5_IJNSA_ILi8EEESG_EEENS5_IJSG_SC_EEEEEEEvNS4_8identityENS4_18SM100_TMA_2SM_LOADES1E_vS1F_EENS_8epilogue10collective18CollectiveEpilogueINS1I_23Sm100TmaWarpSpecializedILi2ELi2ELi32ELb0ELb0EEEJNS5_IJSG_SF_SG_EEENS5_IJNSW_ISG_SC_EENSW_INS5_IJNSA_ILi32EEESB_EEENS5_IJSC_SG_EEEEEEEESI_SJ_SI_SJ_NS1I_6fusion15FusionCallbacksIS1M_NS1U_17LinearCombinationISI_fSI_fLNS_15FloatRoundStyleE2EEES1N_S1T_JEEENS4_5SM1004TMEM4LOAD26SM100_TMEM_LOAD_32dp32b32xENS4_13SM90_TMA_LOADENS15_INS16_ILi1ELi4ELi3EEES19_NSW_INS5_IJS1A_S1P_EEENS5_IJS1P_SC_EEEEEEENS4_39AutoVectorizingCopyWithAssumedAlignmentILi128EEENS4_14SM90_TMA_STOREES29_S2B_S2B_EEEvvEEEEvNT_6ParamsE)
        /*0044*/ 	.word	0x00000000
.L_29:


//--------------------- .nv.compat                --------------------------
	.section	.nv.compat,"",@"SHT_CUDA_COMPAT_INFO"
	.align	4
        /*0000*/ 	.byte	0x02, 0x09, 0x01, 0x00, 0x02, 0x02, 0x02, 0x00, 0x02, 0x05, 0x05, 0x00, 0x03, 0x07, 0x01, 0x01
        /*0010*/ 	.byte	0x02, 0x03, 0x01, 0x00, 0x02, 0x06, 0x01, 0x00, 0x04, 0x0b, 0x08, 0x00, 0x09, 0x00, 0x00, 0x00
        /*0020*/ 	.byte	0x00, 0x00, 0x00, 0x00


//--------------------- .nv.info._ZN7cutlass13device_kernelINS_4gemm6kernel13GemmUniversalIN4cute5tupleIJiiiiEEENS1_10collective13CollectiveMmaINS1_35MainloopSm100TmaUmmaWarpSpecializedILi26ELi2ELi4ENS5_IJNS4_1CILi2EEESB_NSA_ILi1EEEEEEEENS5_IJNSA_ILi128EEESF_NSA_ILi64EEEEEENS_12float_e5m2_tENS5_IJlSC_lEEESI_SJ_NS4_8TiledMMAINS4_8MMA_AtomIJNS4_10MMA_TraitsINS4_25SM100_MMA_F8F6F4_2x1SM_SSEJSI_SI_fSF_SF_NS4_17integral_constantINS4_4UMMA5MajorELSQ_0EEESR_NSO_INSP_7ScaleInELSS_0EEEST_EEEEEENS4_6LayoutINS5_IJSC_SC_SC_EEENS5_IJNSA_ILi0EEESY_SY_EEEEENS5_IJNS4_10UnderscoreES11_S11_EEEEENS4_28SM100_TMA_2SM_LOAD_MULTICASTENS4_14ComposedLayoutINS4_7SwizzleILi2ELi4ELi3EEENS4_18smem_ptr_flag_bitsILi8EEENSW_INS5_IJNSA_ILi8EEESG_EEENS5_IJSG_SC_EEEEEEEvNS4_8identityENS4_18SM100_TMA_2SM_LOADES1E_vS1F_EENS_8epilogue10collective18CollectiveEpilogueINS1I_23Sm100TmaWarpSpecializedILi2ELi2ELi32ELb0ELb0EEEJNS5_IJSG_SF_SG_EEENS5_IJNSW_ISG_SC_EENSW_INS5_IJNSA_ILi32EEESB_EEENS5_IJSC_SG_EEEEEEEESI_SJ_SI_SJ_NS1I_6fusion15FusionCallbacksIS1M_NS1U_17LinearCombinationISI_fSI_fLNS_15FloatRoundStyleE2EEES1N_S1T_JEEENS4_5SM1004TMEM4LOAD26SM100_TMEM_LOAD_32dp32b32xENS4_13SM90_TMA_LOADENS15_INS16_ILi1ELi4ELi3EEES19_NSW_INS5_IJS1A_S1P_EEENS5_IJS1P_SC_EEEEEEENS4_39AutoVectorizingCopyWithAssumedAlignmentILi128EEENS4_14SM90_TMA_STOREES29_S2B_S2B_EEEvvEEEEvNT_6ParamsE --------------------------
	.section	.nv.info._ZN7cutlass13device_kernelINS_4gemm6kernel13GemmUniversalIN4cute5tupleIJiiiiEEENS1_10collective13CollectiveMmaINS1_35MainloopSm100TmaUmmaWarpSpecializedILi26ELi2ELi4ENS5_IJNS4_1CILi2EEESB_NSA_ILi1EEEEEEEENS5_IJNSA_ILi128EEESF_NSA_ILi64EEEEEENS_12float_e5m2_tENS5_IJlSC_lEEESI_SJ_NS4_8TiledMMAINS4_8MMA_AtomIJNS4_10MMA_TraitsINS4_25SM100_MMA_F8F6F4_2x1SM_SSEJSI_SI_fSF_SF_NS4_17integral_constantINS4_4UMMA5MajorELSQ_0EEESR_NSO_INSP_7ScaleInELSS_0EEEST_EEEEEENS4_6LayoutINS5_IJSC_SC_SC_EEENS5_IJNSA_ILi0EEESY_SY_EEEEENS5_IJNS4_10UnderscoreES11_S11_EEEEENS4_28SM100_TMA_2SM_LOAD_MULTICASTENS4_14ComposedLayoutINS4_7SwizzleILi2ELi4ELi3EEENS4_18smem_ptr_flag_bitsILi8EEENSW_INS5_IJNSA_ILi8EEESG_EEENS5_IJSG_SC_EEEEEEEvNS4_8identityENS4_18SM100_TMA_2SM_LOADES1E_vS1F_EENS_8epilogue10collective18CollectiveEpilogueINS1I_23Sm100TmaWarpSpecializedILi2ELi2ELi32ELb0ELb0EEEJNS5_IJSG_SF_SG_EEENS5_IJNSW_ISG_SC_EENSW_INS5_IJNSA_ILi32EEESB_EEENS5_IJSC_SG_EEEEEEEESI_SJ_SI_SJ_NS1I_6fusion15FusionCallbacksIS1M_NS1U_17LinearCombinationISI_fSI_fLNS_15FloatRoundStyleE2EEES1N_S1T_JEEENS4_5SM1004TMEM4LOAD26SM100_TMEM_LOAD_32dp32b32xENS4_13SM90_TMA_LOADENS15_INS16_ILi1ELi4ELi3EEES19_NSW_INS5_IJS1A_S1P_EEENS5_IJS1P_SC_EEEEEEENS4_39AutoVectorizingCopyWithAssumedAlignmentILi128EEENS4_14SM90_TMA_STOREES29_S2B_S2B_EEEvvEEEEvNT_6ParamsE,"",@"SHT_CUDA_INFO"
	.sectionflags	@""
	.align	4


	//----- nvinfo : EIATTR_CUDA_API_VERSION
	.align		4
        /*0000*/ 	.byte	0x04, 0x37
        /*0002*/ 	.short	(.L_31 - .L_30)
.L_30:
        /*0004*/ 	.word	0x00000082


	//----- nvinfo : EIATTR_KPARAM_INFO
	.align		4
.L_31:
        /*0008*/ 	.byte	0x04, 0x17
        /*000a*/ 	.short	(.L_33 - .L_32)
.L_32:
        /*000c*/ 	.word	0x00000000
        /*0010*/ 	.short	0x0000
        /*0012*/ 	.short	0x0000
        /*0014*/ 	.byte	0x00, 0xf0, 0x01, 0x20


	//----- nvinfo : EIATTR_AT_ENTRY_FRAGMENTS
	.align		4
.L_33:
        /*0018*/ 	.byte	0x04, 0x4f
        /*001a*/ 	.short	(.L_35 - .L_34)


	//   ....[0]....
.L_34:
        /*001c*/ 	.word	0x00000007


	//----- nvinfo : EIATTR_RESERVED_SMEM_USED
	.align		4
.L_35:
        /*0020*/ 	.byte	0x01, 0x41
	.zero		2


	//----- nvinfo : EIATTR_SPARSE_MMA_MASK
	.align		4
        /*0024*/ 	.byte	0x03, 0x50
        /*0026*/ 	.short	0x0000


	//----- nvinfo : EIATTR_TCGEN05_2CTA_USED
	.align		4
        /*0028*/ 	.byte	0x01, 0x52
	.zero		2


	//----- nvinfo : EIATTR_MAXREG_COUNT
	.align		4
        /*002c*/ 	.byte	0x03, 0x1b
        /*002e*/ 	.short	0x00ff


	//----- nvinfo : EIATTR_NUM_BARRIERS
	.align		4
        /*0030*/ 	.byte	0x02, 0x4c
        /*0032*/ 	.byte	0x07
	.zero		1


	//----- nvinfo : EIATTR_EXTERNS
	.align		4
        /*0034*/ 	.byte	0x04, 0x0f
        /*0036*/ 	.short	(.L_37 - .L_36)


	//   ....[0]....
	.align		4
.L_36:
        /*0038*/ 	.word	index@(__assertfail)


	//----- nvinfo : EIATTR_MERCURY_ISA_VERSION
	.align		4
.L_37:
        /*003c*/ 	.byte	0x03, 0x5f
        /*003e*/ 	.short	0x0101


	//----- nvinfo : EIATTR_INT_WARP_WIDE_INSTR_OFFSETS
	.align		4
        /*0040*/ 	.byte	0x04, 0x31
        /*0042*/ 	.short	(.L_39 - .L_38)


	//   ....[0]....
.L_38:
        /*0044*/ 	.word	0x00001020


	//   ....[1]....
        /*0048*/ 	.word	0x000010c0


	//   ....[2]....
        /*004c*/ 	.word	0x000050e0


	//   ....[3]....
        /*0050*/ 	.word	0x00005100


	//   ....[4]....
        /*0054*/ 	.word	0x00005130


	//   ....[5]....
        /*0058*/ 	.word	0x00005c50


	//   ....[6]....
        /*005c*/ 	.word	0x00005cf0


	//   ....[7]....
        /*0060*/ 	.word	0x00005da0


	//   ....[8]....
        /*0064*/ 	.word	0x00005e40


	//   ....[9]....
        /*0068*/ 	.word	0x00005f30


	//   ....[10]....
        /*006c*/ 	.word	0x00006000


	//----- nvinfo : EIATTR_COOP_GROUP_MASK_REGIDS
	.align		4
.L_39:
        /*0070*/ 	.byte	0x04, 0x29
        /*0072*/ 	.short	(.L_41 - .L_40)


	//   ....[0]....
.L_40:
        /*0074*/ 	.word	0xffffffff


	//   ....[1]....
        /*0078*/ 	.word	0xffffffff


	//   ....[2]....
        /*007c*/ 	.word	0xffffffff


	//   ....[3]....
        /*0080*/ 	.word	0xffffffff


	//   ....[4]....
        /*0084*/ 	.word	0xffffffff


	//   ....[5]....
        /*0088*/ 	.word	0xffffffff


	//   ....[6]....
        /*008c*/ 	.word	0xffffffff


	//   ....[7]....
        /*0090*/ 	.word	0xffffffff


	//   ....[8]....
        /*0094*/ 	.word	0xffffffff


	//   ....[9]....
        /*0098*/ 	.word	0xffffffff


	//   ....[10]....
        /*009c*/ 	.word	0xffffffff


	//   ....[11]....
        /*00a0*/ 	.word	0xffffffff


	//   ....[12]....
        /*00a4*/ 	.word	0xffffffff


	//   ....[13]....
        /*00a8*/ 	.word	0xffffffff


	//----- nvinfo : EIATTR_COOP_GROUP_INSTR_OFFSETS
	.align		4
.L_41:
        /*00ac*/ 	.byte	0x04, 0x28
        /*00ae*/ 	.short	(.L_43 - .L_42)


	//   ....[0]....
.L_42:
        /*00b0*/ 	.word	0x000000b0


	//   ....[1]....
        /*00b4*/ 	.word	0x00000520


	//   ....[2]....
        /*00b8*/ 	.word	0x000009d0


	//   ....[3]....
        /*00bc*/ 	.word	0x00000b20


	//   ....[4]....
        /*00c0*/ 	.word	0x00000c10


	//   ....[5]....
        /*00c4*/ 	.word	0x00000d70


	//   ....[6]....
        /*00c8*/ 	.word	0x00000f00


	//   ....[7]....
        /*00cc*/ 	.word	0x00001140


	//   ....[8]....
        /*00d0*/ 	.word	0x00002490


	//   ....[9]....
        /*00d4*/ 	.word	0x00003fa0


	//   ....[10]....
        /*00d8*/ 	.word	0x00004470


	//   ....[11]....
        /*00dc*/ 	.word	0x000044a0


	//   ....[12]....
        /*00e0*/ 	.word	0x00004fe0


	//   ....[13]....
        /*00e4*/ 	.word	0x000051f0


	//----- nvinfo : EIATTR_VRC_CTA_INIT_COUNT
	.align		4
.L_43:
        /*00e8*/ 	.byte	0x02, 0x4a
        /*00ea*/ 	.byte	0x80
	.zero		1


	//----- nvinfo : EIATTR_SYSCALL_OFFSETS
	.align		4
        /*00ec*/ 	.byte	0x04, 0x46
        /*00ee*/ 	.short	(.L_45 - .L_44)


	//   ....[0]....
.L_44:
        /*00f0*/ 	.word	0x00006b10


	//   ....[1]....
        /*00f4*/ 	.word	0x00006c50


	//   ....[2]....
        /*00f8*/ 	.word	0x00007470


	//   ....[3]....
        /*00fc*/ 	.word	0x00008260


	//----- nvinfo : EIATTR_MBARRIER_INSTR_OFFSETS
	.align		4
.L_45:
        /*0100*/ 	.byte	0x04, 0x39
        /*0102*/ 	.short	(.L_47 - .L_46)


	//   ....[0]....
.L_46:
        /*0104*/ 	.word	0x00000670
        /*0108*/ 	.word	0x000000ff
        /*010c*/ 	.word	0x00000000
        /*0110*/ 	.short	0x0100
        /*0112*/ 	.byte	0x04
	.zero		1


	//   ....[1]....
        /*0114*/ 	.word	0x00000680
        /*0118*/ 	.word	0x000000ff
        /*011c*/ 	.word	0x000000d0
        /*0120*/ 	.short	0x0100
        /*0122*/ 	.byte	0x04
	.zero		1


	//   ....[2]....
        /*0124*/ 	.word	0x00000690
        /*0128*/ 	.word	0x000000ff
        /*012c*/ 	.word	0x00000008
        /*0130*/ 	.short	0x0100
        /*0132*/ 	.byte	0x04
	.zero		1


	//   ....[3]....
        /*0134*/ 	.word	0x000006a0
        /*0138*/ 	.word	0x000000ff
        /*013c*/ 	.word	0x000000d8
        /*0140*/ 	.short	0x0100
        /*0142*/ 	.byte	0x04
	.zero		1


	//   ....[4]....
        /*0144*/ 	.word	0x000006b0
        /*0148*/ 	.word	0x000000ff
        /*014c*/ 	.word	0x00000010
        /*0150*/ 	.short	0x0100
        /*0152*/ 	.byte	0x04
	.zero		1


	//   ....[5]....
        /*0154*/ 	.word	0x000006c0
        /*0158*/ 	.word	0x000000ff
        /*015c*/ 	.word	0x000000e0
        /*0160*/ 	.short	0x0100
        /*0162*/ 	.byte	0x04
	.zero		1


	//   ....[6]....
        /*0164*/ 	.word	0x000006d0
        /*0168*/ 	.word	0x000000ff
        /*016c*/ 	.word	0x00000018
        /*0170*/ 	.short	0x0100
        /*0172*/ 	.byte	0x04
	.zero		1


	//   ....[7]....
        /*0174*/ 	.word	0x000006e0
        /*0178*/ 	.word	0x000000ff
        /*017c*/ 	.word	0x000000e8
        /*0180*/ 	.short	0x0100
        /*0182*/ 	.byte	0x04
	.zero		1


	//   ....[8]....
        /*0184*/ 	.word	0x000006f0
        /*0188*/ 	.word	0x000000ff
        /*018c*/ 	.word	0x00000020
        /*0190*/ 	.short	0x0100
        /*0192*/ 	.byte	0x04
	.zero		1


	//   ....[9]....
        /*0194*/ 	.word	0x00000700
        /*0198*/ 	.word	0x000000ff
        /*019c*/ 	.word	0x000000f0
        /*01a0*/ 	.short	0x0100
        /*01a2*/ 	.byte	0x04
	.zero		1


	//   ....[10]....
        /*01a4*/ 	.word	0x00000710
        /*01a8*/ 	.word	0x000000ff
        /*01ac*/ 	.word	0x00000028
        /*01b0*/ 	.short	0x0100
        /*01b2*/ 	.byte	0x04
	.zero		1


	//   ....[11]....
        /*01b4*/ 	.word	0x00000720
        /*01b8*/ 	.word	0x000000ff
        /*01bc*/ 	.word	0x000000f8
        /*01c0*/ 	.short	0x0100
        /*01c2*/ 	.byte	0x04
	.zero		1


	//   ....[12]....
        /*01c4*/ 	.word	0x00000730
        /*01c8*/ 	.word	0x000000ff
        /*01cc*/ 	.word	0x00000030
        /*01d0*/ 	.short	0x0100
        /*01d2*/ 	.byte	0x04
	.zero		1


	//   ....[13]....
        /*01d4*/ 	.word	0x00000740
        /*01d8*/ 	.word	0x000000ff
        /*01dc*/ 	.word	0x00000100
        /*01e0*/ 	.short	0x0100
        /*01e2*/ 	.byte	0x04
	.zero		1


	//   ....[14]....
        /*01e4*/ 	.word	0x00000750
        /*01e8*/ 	.word	0x000000ff
        /*01ec*/ 	.word	0x00000038
        /*01f0*/ 	.short	0x0100
        /*01f2*/ 	.byte	0x04
	.zero		1


	//   ....[15]....
        /*01f4*/ 	.word	0x00000760
        /*01f8*/ 	.word	0x000000ff
        /*01fc*/ 	.word	0x00000108
        /*0200*/ 	.short	0x0100
        /*0202*/ 	.byte	0x04
	.zero		1


	//   ....[16]....
        /*0204*/ 	.word	0x00000770
        /*0208*/ 	.word	0x000000ff
        /*020c*/ 	.word	0x00000040
        /*0210*/ 	.short	0x0100
        /*0212*/ 	.byte	0x04
	.zero		1


	//   ....[17]....
        /*0214*/ 	.word	0x00000780
        /*0218*/ 	.word	0x000000ff
        /*021c*/ 	.word	0x00000110
        /*0220*/ 	.short	0x0100
        /*0222*/ 	.byte	0x04
	.zero		1


	//   ....[18]....
        /*0224*/ 	.word	0x00000790
        /*0228*/ 	.word	0x000000ff
        /*022c*/ 	.word	0x00000048
        /*0230*/ 	.short	0x0100
        /*0232*/ 	.byte	0x04
	.zero		1


	//   ....[19]....
        /*0234*/ 	.word	0x000007a0
        /*0238*/ 	.word	0x000000ff
        /*023c*/ 	.word	0x00000118
        /*0240*/ 	.short	0x0100
        /*0242*/ 	.byte	0x04
	.zero		1


	//   ....[20]....
        /*0244*/ 	.word	0x000007b0
        /*0248*/ 	.word	0x000000ff
        /*024c*/ 	.word	0x00000050
        /*0250*/ 	.short	0x0100
        /*0252*/ 	.byte	0x04
	.zero		1


	//   ....[21]....
        /*0254*/ 	.word	0x000007c0
        /*0258*/ 	.word	0x000000ff
        /*025c*/ 	.word	0x00000120
        /*0260*/ 	.short	0x0100
        /*0262*/ 	.byte	0x04
	.zero		1


	//   ....[22]....
        /*0264*/ 	.word	0x000007d0
        /*0268*/ 	.word	0x000000ff
        /*026c*/ 	.word	0x00000058
        /*0270*/ 	.short	0x0100
        /*0272*/ 	.byte	0x04
	.zero		1


	//   ....[23]....
        /*0274*/ 	.word	0x000007e0
        /*0278*/ 	.word	0x000000ff
        /*027c*/ 	.word	0x00000128
        /*0280*/ 	.short	0x0100
        /*0282*/ 	.byte	0x04
	.zero		1


	//   ....[24]....
        /*0284*/ 	.word	0x000007f0
        /*0288*/ 	.word	0x000000ff
        /*028c*/ 	.word	0x00000060
        /*0290*/ 	.short	0x0100
        /*0292*/ 	.byte	0x04
	.zero		1


	//   ....[25]....
        /*0294*/ 	.word	0x00000800
        /*0298*/ 	.word	0x000000ff
        /*029c*/ 	.word	0x00000130
        /*02a0*/ 	.short	0x0100
        /*02a2*/ 	.byte	0x04
	.zero		1


	//   ....[26]....
        /*02a4*/ 	.word	0x00000810
        /*02a8*/ 	.word	0x000000ff
        /*02ac*/ 	.word	0x00000068
        /*02b0*/ 	.short	0x0100
        /*02b2*/ 	.byte	0x04
	.zero		1


	//   ....[27]....
        /*02b4*/ 	.word	0x00000820
        /*02b8*/ 	.word	0x000000ff
        /*02bc*/ 	.word	0x00000138
        /*02c0*/ 	.short	0x0100
        /*02c2*/ 	.byte	0x04
	.zero		1


	//   ....[28]....
        /*02c4*/ 	.word	0x00000830
        /*02c8*/ 	.word	0x000000ff
        /*02cc*/ 	.word	0x00000070
        /*02d0*/ 	.short	0x0100
        /*02d2*/ 	.byte	0x04
	.zero		1


	//   ....[29]....
        /*02d4*/ 	.word	0x00000840
        /*02d8*/ 	.word	0x000000ff
        /*02dc*/ 	.word	0x00000140
        /*02e0*/ 	.short	0x0100
        /*02e2*/ 	.byte	0x04
	.zero		1


	//   ....[30]....
        /*02e4*/ 	.word	0x00000850
        /*02e8*/ 	.word	0x000000ff
        /*02ec*/ 	.word	0x00000078
        /*02f0*/ 	.short	0x0100
        /*02f2*/ 	.byte	0x04
	.zero		1


	//   ....[31]....
        /*02f4*/ 	.word	0x00000860
        /*02f8*/ 	.word	0x000000ff
        /*02fc*/ 	.word	0x00000148
        /*0300*/ 	.short	0x0100
        /*0302*/ 	.byte	0x04
	.zero		1


	//   ....[32]....
        /*0304*/ 	.word	0x00000870
        /*0308*/ 	.word	0x000000ff
        /*030c*/ 	.word	0x00000080
        /*0310*/ 	.short	0x0100
        /*0312*/ 	.byte	0x04
	.zero		1


	//   ....[33]....
        /*0314*/ 	.word	0x00000880
        /*0318*/ 	.word	0x000000ff
        /*031c*/ 	.word	0x00000150
        /*0320*/ 	.short	0x0100
        /*0322*/ 	.byte	0x04
	.zero		1


	//   ....[34]....
        /*0324*/ 	.word	0x00000890
        /*0328*/ 	.word	0x000000ff
        /*032c*/ 	.word	0x00000088
        /*0330*/ 	.short	0x0100
        /*0332*/ 	.byte	0x04
	.zero		1


	//   ....[35]....
        /*0334*/ 	.word	0x000008a0
        /*0338*/ 	.word	0x000000ff
        /*033c*/ 	.word	0x00000158
        /*0340*/ 	.short	0x0100
        /*0342*/ 	.byte	0x04
	.zero		1


	//   ....[36]....
        /*0344*/ 	.word	0x000008b0
        /*0348*/ 	.word	0x000000ff
        /*034c*/ 	.word	0x00000090
        /*0350*/ 	.short	0x0100
        /*0352*/ 	.byte	0x04
	.zero		1


	//   ....[37]....
        /*0354*/ 	.word	0x000008c0
        /*0358*/ 	.word	0x000000ff
        /*035c*/ 	.word	0x00000160
        /*0360*/ 	.short	0x0100
        /*0362*/ 	.byte	0x04
	.zero		1


	//   ....[38]....
        /*0364*/ 	.word	0x000008d0
        /*0368*/ 	.word	0x000000ff
        /*036c*/ 	.word	0x00000098
        /*0370*/ 	.short	0x0100
        /*0372*/ 	.byte	0x04
	.zero		1


	//   ....[39]....
        /*0374*/ 	.word	0x000008e0
        /*0378*/ 	.word	0x000000ff
        /*037c*/ 	.word	0x00000168
        /*0380*/ 	.short	0x0100
        /*0382*/ 	.byte	0x04
	.zero		1


	//   ....[40]....
        /*0384*/ 	.word	0x000008f0
        /*0388*/ 	.word	0x000000ff
        /*038c*/ 	.word	0x000000a0
        /*0390*/ 	.short	0x0100
        /*0392*/ 	.byte	0x04
	.zero		1


	//   ....[41]....
        /*0394*/ 	.word	0x00000900
        /*0398*/ 	.word	0x000000ff
        /*039c*/ 	.word	0x00000170
        /*03a0*/ 	.short	0x0100
        /*03a2*/ 	.byte	0x04
	.zero		1


	//   ....[42]....
        /*03a4*/ 	.word	0x00000910
        /*03a8*/ 	.word	0x000000ff
        /*03ac*/ 	.word	0x000000a8
        /*03b0*/ 	.short	0x0100
        /*03b2*/ 	.byte	0x04
	.zero		1


	//   ....[43]....
        /*03b4*/ 	.word	0x00000920
        /*03b8*/ 	.word	0x000000ff
        /*03bc*/ 	.word	0x00000178
        /*03c0*/ 	.short	0x0100
        /*03c2*/ 	.byte	0x04
	.zero		1


	//   ....[44]....
        /*03c4*/ 	.word	0x00000930
        /*03c8*/ 	.word	0x000000ff
        /*03cc*/ 	.word	0x000000b0
        /*03d0*/ 	.short	0x0100
        /*03d2*/ 	.byte	0x04
	.zero		1


	//   ....[45]....
        /*03d4*/ 	.word	0x00000940
        /*03d8*/ 	.word	0x000000ff
        /*03dc*/ 	.word	0x00000180
        /*03e0*/ 	.short	0x0100
        /*03e2*/ 	.byte	0x04
	.zero		1


	//   ....[46]....
        /*03e4*/ 	.word	0x00000950
        /*03e8*/ 	.word	0x000000ff
        /*03ec*/ 	.word	0x000000b8
        /*03f0*/ 	.short	0x0100
        /*03f2*/ 	.byte	0x04
	.zero		1


	//   ....[47]....
        /*03f4*/ 	.word	0x00000960
        /*03f8*/ 	.word	0x000000ff
        /*03fc*/ 	.word	0x00000188
        /*0400*/ 	.short	0x0100
        /*0402*/ 	.byte	0x04
	.zero		1


	//   ....[48]....
        /*0404*/ 	.word	0x00000970
        /*0408*/ 	.word	0x000000ff
        /*040c*/ 	.word	0x000000c0
        /*0410*/ 	.short	0x0100
        /*0412*/ 	.byte	0x04
	.zero		1


	//   ....[49]....
        /*0414*/ 	.word	0x00000980
        /*0418*/ 	.word	0x000000ff
        /*041c*/ 	.word	0x00000190
        /*0420*/ 	.short	0x0100
        /*0422*/ 	.byte	0x04
	.zero		1


	//   ....[50]....
        /*0424*/ 	.word	0x00000990
        /*0428*/ 	.word	0x000000ff
        /*042c*/ 	.word	0x000000c8
        /*0430*/ 	.short	0x0100
        /*0432*/ 	.byte	0x04
	.zero		1


	//   ....[51]....
        /*0434*/ 	.word	0x000009a0
        /*0438*/ 	.word	0x000000ff
        /*043c*/ 	.word	0x00000198
        /*0440*/ 	.short	0x0100
        /*0442*/ 	.byte	0x04
	.zero		1


	//   ....[52]....
        /*0444*/ 	.word	0x00000ad0
        /*0448*/ 	.word	0x000000ff
        /*044c*/ 	.word	0x000001a0
        /*0450*/ 	.short	0x0100
        /*0452*/ 	.byte	0x04
	.zero		1


	//   ....[53]....
        /*0454*/ 	.word	0x00000ae0
        /*0458*/ 	.word	0x000000ff
        /*045c*/ 	.word	0x000001b0
        /*0460*/ 	.short	0x0100
        /*0462*/ 	.byte	0x04
	.zero		1


	//   ....[54]....
        /*0464*/ 	.word	0x00000af0
        /*0468*/ 	.word	0x000000ff
        /*046c*/ 	.word	0x000001a8
        /*0470*/ 	.short	0x0100
        /*0472*/ 	.byte	0x04
	.zero		1


	//   ....[55]....
        /*0474*/ 	.word	0x00000b00
        /*0478*/ 	.word	0x000000ff
        /*047c*/ 	.word	0x000001b8
        /*0480*/ 	.short	0x0100
        /*0482*/ 	.byte	0x04
	.zero		1


	//   ....[56]....
        /*0484*/ 	.word	0x00000be0
        /*0488*/ 	.word	0x000000ff
        /*048c*/ 	.word	0x000001c0
        /*0490*/ 	.short	0x0100
        /*0492*/ 	.byte	0x06
	.zero		1


	//   ....[57]....
        /*0494*/ 	.word	0x00000bf0
        /*0498*/ 	.word	0x000000ff
        /*049c*/ 	.word	0x000001c8
        /*04a0*/ 	.short	0x0100
        /*04a2*/ 	.byte	0x06
	.zero		1


	//   ....[58]....
        /*04a4*/ 	.word	0x00000d20
        /*04a8*/ 	.word	0x000000ff
        /*04ac*/ 	.word	0x000001d0
        /*04b0*/ 	.short	0x0100
        /*04b2*/ 	.byte	0x06
	.zero		1


	//   ....[59]....
        /*04b4*/ 	.word	0x00000d30
        /*04b8*/ 	.word	0x000000ff
        /*04bc*/ 	.word	0x000001e0
        /*04c0*/ 	.short	0x0100
        /*04c2*/ 	.byte	0x06
	.zero		1


	//   ....[60]....
        /*04c4*/ 	.word	0x00000d40
        /*04c8*/ 	.word	0x000000ff
        /*04cc*/ 	.word	0x000001d8
        /*04d0*/ 	.short	0x0100
        /*04d2*/ 	.byte	0x06
	.zero		1


	//   ....[61]....
        /*04d4*/ 	.word	0x00000d50
        /*04d8*/ 	.word	0x000000ff
        /*04dc*/ 	.word	0x000001e8
        /*04e0*/ 	.short	0x0100
        /*04e2*/ 	.byte	0x06
	.zero		1


	//   ....[62]....
        /*04e4*/ 	.word	0x00000e70
        /*04e8*/ 	.word	0x000000ff
        /*04ec*/ 	.word	0x000001f0
        /*04f0*/ 	.short	0x0100
        /*04f2*/ 	.byte	0x04
	.zero		1


	//   ....[63]....
        /*04f4*/ 	.word	0x00000e80
        /*04f8*/ 	.word	0x000000ff
        /*04fc*/ 	.word	0x00000210
        /*0500*/ 	.short	0x0100
        /*0502*/ 	.byte	0x04
	.zero		1


	//   ....[64]....
        /*0504*/ 	.word	0x00000e90
        /*0508*/ 	.word	0x000000ff
        /*050c*/ 	.word	0x000001f8
        /*0510*/ 	.short	0x0100
        /*0512*/ 	.byte	0x04
	.zero		1


	//   ....[65]....
        /*0514*/ 	.word	0x00000ea0
        /*0518*/ 	.word	0x000000ff
        /*051c*/ 	.word	0x00000218
        /*0520*/ 	.short	0x0100
        /*0522*/ 	.byte	0x04
	.zero		1


	//   ....[66]....
        /*0524*/ 	.word	0x00000eb0
        /*0528*/ 	.word	0x000000ff
        /*052c*/ 	.word	0x00000200
        /*0530*/ 	.short	0x0100
        /*0532*/ 	.byte	0x04
	.zero		1


	//   ....[67]....
        /*0534*/ 	.word	0x00000ec0
        /*0538*/ 	.word	0x000000ff
        /*053c*/ 	.word	0x00000220
        /*0540*/ 	.short	0x0100
        /*0542*/ 	.byte	0x04
	.zero		1


	//   ....[68]....
        /*0544*/ 	.word	0x00000ed0
        /*0548*/ 	.word	0x000000ff
        /*054c*/ 	.word	0x00000208
        /*0550*/ 	.short	0x0100
        /*0552*/ 	.byte	0x04
	.zero		1


	//   ....[69]....
        /*0554*/ 	.word	0x00000ee0
        /*0558*/ 	.word	0x000000ff
        /*055c*/ 	.word	0x00000228
        /*0560*/ 	.short	0x0100
        /*0562*/ 	.byte	0x04
	.zero		1


	//   ....[70]....
        /*0564*/ 	.word	0x00000fd0
        /*0568*/ 	.word	0x000000ff
        /*056c*/ 	.word	0x00000230
        /*0570*/ 	.short	0x0100
        /*0572*/ 	.byte	0x04
	.zero		1


	//   ....[71]....
        /*0574*/ 	.word	0x00000fe0
        /*0578*/ 	.word	0x000000ff
        /*057c*/ 	.word	0x00000240
        /*0580*/ 	.short	0x0100
        /*0582*/ 	.byte	0x04
	.zero		1


	//   ....[72]....
        /*0584*/ 	.word	0x00000ff0
        /*0588*/ 	.word	0x000000ff
        /*058c*/ 	.word	0x00000238
        /*0590*/ 	.short	0x0100
        /*0592*/ 	.byte	0x04
	.zero		1


	//   ....[73]....
        /*0594*/ 	.word	0x00001000
        /*0598*/ 	.word	0x000000ff
        /*059c*/ 	.word	0x00000248
        /*05a0*/ 	.short	0x0100
        /*05a2*/ 	.byte	0x04
	.zero		1


	//   ....[74]....
        /*05a4*/ 	.word	0x00001100
        /*05a8*/ 	.word	0x000000ff
        /*05ac*/ 	.word	0x00000250
        /*05b0*/ 	.short	0x0100
        /*05b2*/ 	.byte	0x06
	.zero		1


	//   ....[75]....
        /*05b4*/ 	.word	0x00001cb0
        /*05b8*/ 	.word	0x00000003
        /*05bc*/ 	.word	0x00000240
        /*05c0*/ 	.short	0x010a
        /*05c2*/ 	.byte	0xff
	.zero		1


	//   ....[76]....
        /*05c4*/ 	.word	0x00001ce0
        /*05c8*/ 	.word	0x00000003
        /*05cc*/ 	.word	0x00000230
        /*05d0*/ 	.short	0x0101
        /*05d2*/ 	.byte	0xff
	.zero		1


	//   ....[77]....
        /*05d4*/ 	.word	0x00001da0
        /*05d8*/ 	.word	0x000000ff
        /*05dc*/ 	.word	0x000000d0
        /*05e0*/ 	.short	0x010a
        /*05e2*/ 	.byte	0x04
	.zero		1


	//   ....[78]....
        /*05e4*/ 	.word	0x00001e70
        /*05e8*/ 	.word	0x000000ff
        /*05ec*/ 	.word	0x000000d0
        /*05f0*/ 	.short	0x010a
        /*05f2*/ 	.byte	0x21
	.zero		1


	//   ....[79]....
        /*05f4*/ 	.word	0x00002020
        /*05f8*/ 	.word	0x000000ff
        /*05fc*/ 	.word	0x000000d0
        /*0600*/ 	.short	0x010a
        /*0602*/ 	.byte	0x05
	.zero		1


	//   ....[80]....
        /*0604*/ 	.word	0x00002130
        /*0608*/ 	.word	0x000000ff
        /*060c*/ 	.word	0x000001c8
        /*0610*/ 	.short	0x0101
        /*0612*/ 	.byte	0x06
	.zero		1


	//   ....[81]....
        /*0614*/ 	.word	0x00002150
        /*0618*/ 	.word	0x000000ff
        /*061c*/ 	.word	0x000000d0
        /*0620*/ 	.short	0x010a
        /*0622*/ 	.byte	0x04
	.zero		1


	//   ....[82]....
        /*0624*/ 	.word	0x000021d0
        /*0628*/ 	.word	0x000000ff
        /*062c*/ 	.word	0x000000d0
        /*0630*/ 	.short	0x010a
        /*0632*/ 	.byte	0x11
	.zero		1


	//   ....[83]....
        /*0634*/ 	.word	0x00002360
        /*0638*/ 	.word	0x000000ff
        /*063c*/ 	.word	0x000000d0
        /*0640*/ 	.short	0x010a
        /*0642*/ 	.byte	0x05
	.zero		1


	//   ....[84]....
        /*0644*/ 	.word	0x000024c0
        /*0648*/ 	.word	0x00000003
        /*064c*/ 	.word	0x000001d0
        /*0650*/ 	.short	0x010a
        /*0652*/ 	.byte	0xff
	.zero		1


	//   ....[85]....
        /*0654*/ 	.word	0x00002610
        /*0658*/ 	.word	0x00000000
        /*065c*/ 	.word	0x00000000
        /*0660*/ 	.short	0x0101
        /*0662*/ 	.byte	0xff
	.zero		1


	//   ....[86]....
        /*0664*/ 	.word	0x00002bc0
        /*0668*/ 	.word	0x000000ff
        /*066c*/ 	.word	0x00000000
        /*0670*/ 	.short	0x010a
        /*0672*/ 	.byte	0x04
	.zero		1


	//   ....[87]....
        /*0674*/ 	.word	0x00002c50
        /*0678*/ 	.word	0x000000ff
        /*067c*/ 	.word	0x00000000
        /*0680*/ 	.short	0x010a
        /*0682*/ 	.byte	0x05
	.zero		1


	//   ....[88]....
        /*0684*/ 	.word	0x00002ce0
        /*0688*/ 	.word	0x000000ff
        /*068c*/ 	.word	0x00000000
        /*0690*/ 	.short	0x010a
        /*0692*/ 	.byte	0x05
	.zero		1


	//   ....[89]....
        /*0694*/ 	.word	0x00002d70
        /*0698*/ 	.word	0x000000ff
        /*069c*/ 	.word	0x00000000
        /*06a0*/ 	.short	0x010a
        /*06a2*/ 	.byte	0x05
	.zero		1


	//   ....[90]....
        /*06a4*/ 	.word	0x00002e00
        /*06a8*/ 	.word	0x000000ff
        /*06ac*/ 	.word	0x00000000
        /*06b0*/ 	.short	0x010a
        /*06b2*/ 	.byte	0x05
	.zero		1


	//   ....[91]....
        /*06b4*/ 	.word	0x00002e90
        /*06b8*/ 	.word	0x000000ff
        /*06bc*/ 	.word	0x00000000
        /*06c0*/ 	.short	0x010a
        /*06c2*/ 	.byte	0x05
	.zero		1


	//   ....[92]....
        /*06c4*/ 	.word	0x00002f20
        /*06c8*/ 	.word	0x000000ff
        /*06cc*/ 	.word	0x00000000
        /*06d0*/ 	.short	0x010a
        /*06d2*/ 	.byte	0x05
	.zero		1


	//   ....[93]....
        /*06d4*/ 	.word	0x00002fb0
        /*06d8*/ 	.word	0x000000ff
        /*06dc*/ 	.word	0x00000000
        /*06e0*/ 	.short	0x010a
        /*06e2*/ 	.byte	0x05
	.zero		1


	//   ....[94]....
        /*06e4*/ 	.word	0x00003040
        /*06e8*/ 	.word	0x000000ff
        /*06ec*/ 	.word	0x00000000
        /*06f0*/ 	.short	0x010a
        /*06f2*/ 	.byte	0x05
	.zero		1


	//   ....[95]....
        /*06f4*/ 	.word	0x000030d0
        /*06f8*/ 	.word	0x000000ff
        /*06fc*/ 	.word	0x00000000
        /*0700*/ 	.short	0x010a
        /*0702*/ 	.byte	0x05
	.zero		1


	//   ....[96]....
        /*0704*/ 	.word	0x00003160
        /*0708*/ 	.word	0x000000ff
        /*070c*/ 	.word	0x00000000
        /*0710*/ 	.short	0x010a
        /*0712*/ 	.byte	0x05
	.zero		1


	//   ....[97]....
        /*0714*/ 	.word	0x000031f0
        /*0718*/ 	.word	0x000000ff
        /*071c*/ 	.word	0x00000000
        /*0720*/ 	.short	0x010a
        /*0722*/ 	.byte	0x05
	.zero		1


	//   ....[98]....
        /*0724*/ 	.word	0x00003280
        /*0728*/ 	.word	0x000000ff
        /*072c*/ 	.word	0x00000000
        /*0730*/ 	.short	0x010a
        /*0732*/ 	.byte	0x05
	.zero		1


	//   ....[99]....
        /*0734*/ 	.word	0x00003310
        /*0738*/ 	.word	0x000000ff
        /*073c*/ 	.word	0x00000000
        /*0740*/ 	.short	0x010a
        /*0742*/ 	.byte	0x05
	.zero		1


	//   ....[100]....
        /*0744*/ 	.word	0x000033a0
        /*0748*/ 	.word	0x000000ff
        /*074c*/ 	.word	0x00000000
        /*0750*/ 	.short	0x010a
        /*0752*/ 	.byte	0x05
	.zero		1


	//   ....[101]....
        /*0754*/ 	.word	0x00003430
        /*0758*/ 	.word	0x000000ff
        /*075c*/ 	.word	0x00000000
        /*0760*/ 	.short	0x010a
        /*0762*/ 	.byte	0x05
	.zero		1


	//   ....[102]....
        /*0764*/ 	.word	0x000034c0
        /*0768*/ 	.word	0x000000ff
        /*076c*/ 	.word	0x00000000
        /*0770*/ 	.short	0x010a
        /*0772*/ 	.byte	0x05
	.zero		1


	//   ....[103]....
        /*0774*/ 	.word	0x00003550
        /*0778*/ 	.word	0x000000ff
        /*077c*/ 	.word	0x00000000
        /*0780*/ 	.short	0x010a
        /*0782*/ 	.byte	0x05
	.zero		1


	//   ....[104]....
        /*0784*/ 	.word	0x000035e0
        /*0788*/ 	.word	0x000000ff
        /*078c*/ 	.word	0x00000000
        /*0790*/ 	.short	0x010a
        /*0792*/ 	.byte	0x05
	.zero		1


	//   ....[105]....
        /*0794*/ 	.word	0x00003670
        /*0798*/ 	.word	0x000000ff
        /*079c*/ 	.word	0x00000000
        /*07a0*/ 	.short	0x010a
        /*07a2*/ 	.byte	0x05
	.zero		1


	//   ....[106]....
        /*07a4*/ 	.word	0x00003700
        /*07a8*/ 	.word	0x000000ff
        /*07ac*/ 	.word	0x00000000
        /*07b0*/ 	.short	0x010a
        /*07b2*/ 	.byte	0x05
	.zero		1


	//   ....[107]....
        /*07b4*/ 	.word	0x00003790
        /*07b8*/ 	.word	0x000000ff
        /*07bc*/ 	.word	0x00000000
        /*07c0*/ 	.short	0x010a
        /*07c2*/ 	.byte	0x05
	.zero		1


	//   ....[108]....
        /*07c4*/ 	.word	0x00003820
        /*07c8*/ 	.word	0x000000ff
        /*07cc*/ 	.word	0x00000000
        /*07d0*/ 	.short	0x010a
        /*07d2*/ 	.byte	0x05
	.zero		1


	//   ....[109]....
        /*07d4*/ 	.word	0x000038b0
        /*07d8*/ 	.word	0x000000ff
        /*07dc*/ 	.word	0x00000000
        /*07e0*/ 	.short	0x010a
        /*07e2*/ 	.byte	0x05
	.zero		1


	//   ....[110]....
        /*07e4*/ 	.word	0x00003940
        /*07e8*/ 	.word	0x000000ff
        /*07ec*/ 	.word	0x00000000
        /*07f0*/ 	.short	0x010a
        /*07f2*/ 	.byte	0x05
	.zero		1


	//   ....[111]....
        /*07f4*/ 	.word	0x000039e0
        /*07f8*/ 	.word	0x00000000
        /*07fc*/ 	.word	0x00000000
        /*0800*/ 	.short	0x010a
        /*0802*/ 	.byte	0xff
	.zero		1


	//   ....[112]....
        /*0804*/ 	.word	0x00003b00
        /*0808*/ 	.word	0x00000002
        /*080c*/ 	.word	0x00000230
        /*0810*/ 	.short	0x010a
        /*0812*/ 	.byte	0xff
	.zero		1


	//   ....[113]....
        /*0814*/ 	.word	0x00003b60
        /*0818*/ 	.word	0x00000004
        /*081c*/ 	.word	0x00000000
        /*0820*/ 	.short	0x0101
        /*0822*/ 	.byte	0xff
	.zero		1


	//   ....[114]....
        /*0824*/ 	.word	0x00003b80
        /*0828*/ 	.word	0x000000ff
        /*082c*/ 	.word	0x000001e0
        /*0830*/ 	.short	0x010a
        /*0832*/ 	.byte	0x04
	.zero		1


	//   ....[115]....
        /*0834*/ 	.word	0x00003ca0
        /*0838*/ 	.word	0x00000002
        /*083c*/ 	.word	0x000001d0
        /*0840*/ 	.short	0x010a
        /*0842*/ 	.byte	0xff
	.zero		1


	//   ....[116]....
        /*0844*/ 	.word	0x00003db0
        /*0848*/ 	.word	0x00000002
        /*084c*/ 	.word	0x00000000
        /*0850*/ 	.short	0x0101
        /*0852*/ 	.byte	0xff
	.zero		1


	//   ....[117]....
        /*0854*/ 	.word	0x00003e40
        /*0858*/ 	.word	0x000000ff
        /*085c*/ 	.word	0x000001e0
        /*0860*/ 	.short	0x0106
        /*0862*/ 	.byte	0x04
	.zero		1


	//   ....[118]....
        /*0864*/ 	.word	0x00003e60
        /*0868*/ 	.word	0x000000ff
        /*086c*/ 	.word	0x000001e0
        /*0870*/ 	.short	0x010a
        /*0872*/ 	.byte	0x04
	.zero		1


	//   ....[119]....
        /*0874*/ 	.word	0x00003ef0
        /*0878*/ 	.word	0x000000ff
        /*087c*/ 	.word	0x000001e0
        /*0880*/ 	.short	0x0106
        /*0882*/ 	.byte	0x07
	.zero		1


	//   ....[120]....
        /*0884*/ 	.word	0x00003f30
        /*0888*/ 	.word	0x00000000
        /*088c*/ 	.word	0x000001e0
        /*0890*/ 	.short	0x010a
        /*0892*/ 	.byte	0xff
	.zero		1


	//   ....[121]....
        /*0894*/ 	.word	0x00004170
        /*0898*/ 	.word	0x000000ff
        /*089c*/ 	.word	0x00000008
        /*08a0*/ 	.short	0x010a
        /*08a2*/ 	.byte	0x05
	.zero		1


	//   ....[122]....
        /*08a4*/ 	.word	0x00004190
        /*08a8*/ 	.word	0x000000ff
        /*08ac*/ 	.word	0x00000008
        /*08b0*/ 	.short	0x010a
        /*08b2*/ 	.byte	0x05
	.zero		1


	//   ....[123]....
        /*08b4*/ 	.word	0x00004320
        /*08b8*/ 	.word	0x000000ff
        /*08bc*/ 	.word	0x00000008
        /*08c0*/ 	.short	0x010a
        /*08c2*/ 	.byte	0x05
	.zero		1


	//   ....[124]....
        /*08c4*/ 	.word	0x00004340
        /*08c8*/ 	.word	0x000000ff
        /*08cc*/ 	.word	0x00000008
        /*08d0*/ 	.short	0x010a
        /*08d2*/ 	.byte	0x05
	.zero		1


	//   ....[125]....
        /*08d4*/ 	.word	0x00004400
        /*08d8*/ 	.word	0x000000ff
        /*08dc*/ 	.word	0x00000000
        /*08e0*/ 	.short	0x0101
        /*08e2*/ 	.byte	0x04
	.zero		1


	//   ....[126]....
        /*08e4*/ 	.word	0x00004700
        /*08e8*/ 	.word	0x00000000
        /*08ec*/ 	.word	0x000001d0
        /*08f0*/ 	.short	0x010a
        /*08f2*/ 	.byte	0xff
	.zero		1


	//   ....[127]....
        /*08f4*/ 	.word	0x000047c0
        /*08f8*/ 	.word	0x00000000
        /*08fc*/ 	.word	0x00000000
        /*0900*/ 	.short	0x0101
        /*0902*/ 	.byte	0xff
	.zero		1


	//   ....[128]....
        /*0904*/ 	.word	0x00004880
        /*0908*/ 	.word	0x000000ff
        /*090c*/ 	.word	0x00000000
        /*0910*/ 	.short	0x010a
        /*0912*/ 	.byte	0x04
	.zero		1


	//   ....[129]....
        /*0914*/ 	.word	0x00004890
        /*0918*/ 	.word	0x000000ff
        /*091c*/ 	.word	0x00000210
        /*0920*/ 	.short	0x010a
        /*0922*/ 	.byte	0x17
	.zero		1


	//   ....[130]....
        /*0924*/ 	.word	0x00004940
        /*0928*/ 	.word	0x000000ff
        /*092c*/ 	.word	0x00000000
        /*0930*/ 	.short	0x010a
        /*0932*/ 	.byte	0x05
	.zero		1


	//   ....[131]....
        /*0934*/ 	.word	0x00004a80
        /*0938*/ 	.word	0x000000ff
        /*093c*/ 	.word	0x00000000
        /*0940*/ 	.short	0x010a
        /*0942*/ 	.byte	0x04
	.zero		1


	//   ....[132]....
        /*0944*/ 	.word	0x00004cd0
        /*0948*/ 	.word	0x000000ff
        /*094c*/ 	.word	0x00000000
        /*0950*/ 	.short	0x010a
        /*0952*/ 	.byte	0x04
	.zero		1


	//   ....[133]....
        /*0954*/ 	.word	0x00004d60
        /*0958*/ 	.word	0x000000ff
        /*095c*/ 	.word	0x00000000
        /*0960*/ 	.short	0x010a
        /*0962*/ 	.byte	0x05
	.zero		1


	//   ....[134]....
        /*0964*/ 	.word	0x00004df0
        /*0968*/ 	.word	0x000000ff
        /*096c*/ 	.word	0x00000000
        /*0970*/ 	.short	0x010a
        /*0972*/ 	.byte	0x05
	.zero		1


	//   ....[135]....
        /*0974*/ 	.word	0x00004e90
        /*0978*/ 	.word	0x00000000
        /*097c*/ 	.word	0x00000000
        /*0980*/ 	.short	0x010a
        /*0982*/ 	.byte	0xff
	.zero		1


	//   ....[136]....
        /*0984*/ 	.word	0x00004ed0
        /*0988*/ 	.word	0x00000000
        /*098c*/ 	.word	0x00000000
        /*0990*/ 	.short	0x010a
        /*0992*/ 	.byte	0xff
	.zero		1


	//   ....[137]....
        /*0994*/ 	.word	0x00004f40
        /*0998*/ 	.word	0x000000ff
        /*099c*/ 	.word	0x00000000
        /*09a0*/ 	.short	0x0101
        /*09a2*/ 	.byte	0x04
	.zero		1


	//   ....[138]....
        /*09a4*/ 	.word	0x00004f80
        /*09a8*/ 	.word	0x000000ff
        /*09ac*/ 	.word	0x00000250
        /*09b0*/ 	.short	0x010a
        /*09b2*/ 	.byte	0x11
	.zero		1


	//   ....[139]....
        /*09b4*/ 	.word	0x00004fd0
        /*09b8*/ 	.word	0x000000ff
        /*09bc*/ 	.word	0x00000000
        /*09c0*/ 	.short	0x0101
        /*09c2*/ 	.byte	0x04
	.zero		1


	//   ....[140]....
        /*09c4*/ 	.word	0x00005450
        /*09c8*/ 	.word	0x0000000c
        /*09cc*/ 	.word	0x000001d0
        /*09d0*/ 	.short	0x010a
        /*09d2*/ 	.byte	0xff
	.zero		1


	//   ....[141]....
        /*09d4*/ 	.word	0x000055c0
        /*09d8*/ 	.word	0x00000000
        /*09dc*/ 	.word	0x00000000
        /*09e0*/ 	.short	0x0101
        /*09e2*/ 	.byte	0xff
	.zero		1


	//   ....[142]....
        /*09e4*/ 	.word	0x00005a50
        /*09e8*/ 	.word	0x000000ff
        /*09ec*/ 	.word	0x000001c8
        /*09f0*/ 	.short	0x010a
        /*09f2*/ 	.byte	0x15
	.zero		1


	//   ....[143]....
        /*09f4*/ 	.word	0x00005bd0
        /*09f8*/ 	.word	0x000000ff
        /*09fc*/ 	.word	0x000001b0
        /*0a00*/ 	.short	0x010a
        /*0a02*/ 	.byte	0x15
	.zero		1


	//   ....[144]....
        /*0a04*/ 	.word	0x00005dc0
        /*0a08*/ 	.word	0x000000ff
        /*0a0c*/ 	.word	0x000001a0
        /*0a10*/ 	.short	0x010b
        /*0a12*/ 	.byte	0x15
	.zero		1


	//   ....[145]....
        /*0a14*/ 	.word	0x00005dd0
        /*0a18*/ 	.word	0x000000ff
        /*0a1c*/ 	.word	0x00000000
        /*0a20*/ 	.short	0x0101
        /*0a22*/ 	.byte	0x06
	.zero		1


	//   ....[146]....
        /*0a24*/ 	.word	0x00005de0
        /*0a28*/ 	.word	0x000000ff
        /*0a2c*/ 	.word	0x000001b8
        /*0a30*/ 	.short	0x010a
        /*0a32*/ 	.byte	0x15
	.zero		1


	//   ....[147]....
        /*0a34*/ 	.word	0x00006020
        /*0a38*/ 	.word	0x000000ff
        /*0a3c*/ 	.word	0x000001a8
        /*0a40*/ 	.short	0x010b
        /*0a42*/ 	.byte	0x15
	.zero		1


	//   ....[148]....
        /*0a44*/ 	.word	0x00006030
        /*0a48*/ 	.word	0x000000ff
        /*0a4c*/ 	.word	0x00000000
        /*0a50*/ 	.short	0x0101
        /*0a52*/ 	.byte	0x25
	.zero		1


	//   ....[149]....
        /*0a54*/ 	.word	0x00006070
        /*0a58*/ 	.word	0x000000ff
        /*0a5c*/ 	.word	0x000001b0
        /*0a60*/ 	.short	0x010a
        /*0a62*/ 	.byte	0x15
	.zero		1


	//   ....[150]....
        /*0a64*/ 	.word	0x000060b0
        /*0a68*/ 	.word	0x00000000
        /*0a6c*/ 	.word	0x000001b8
        /*0a70*/ 	.short	0x010a
        /*0a72*/ 	.byte	0xff
	.zero		1


	//   ....[151]....
        /*0a74*/ 	.word	0x000063b0
        /*0a78*/ 	.word	0x00000003
        /*0a7c*/ 	.word	0x000001d0
        /*0a80*/ 	.short	0x010a
        /*0a82*/ 	.byte	0xff
	.zero		1


	//   ....[152]....
        /*0a84*/ 	.word	0x00006530
        /*0a88*/ 	.word	0x00000000
        /*0a8c*/ 	.word	0x00000000
        /*0a90*/ 	.short	0x0101
        /*0a92*/ 	.byte	0xff
	.zero		1


	//   ....[153]....
        /*0a94*/ 	.word	0x00007040
        /*0a98*/ 	.word	0x00000003
        /*0a9c*/ 	.word	0x000001a0
        /*0aa0*/ 	.short	0x010a
        /*0aa2*/ 	.byte	0xff
	.zero		1


	//   ....[154]....
        /*0aa4*/ 	.word	0x00007080
        /*0aa8*/ 	.word	0x0000005a
        /*0aac*/ 	.word	0x000001f0
        /*0ab0*/ 	.short	0x010a
        /*0ab2*/ 	.byte	0xff
	.zero		1


	//   ....[155]....
        /*0ab4*/ 	.word	0x000071b0
        /*0ab8*/ 	.word	0x00000003
        /*0abc*/ 	.word	0x000001a0
        /*0ac0*/ 	.short	0x010a
        /*0ac2*/ 	.byte	0xff
	.zero		1


	//   ....[156]....
        /*0ac4*/ 	.word	0x000072f0
        /*0ac8*/ 	.word	0x00000000
        /*0acc*/ 	.word	0x00000000
        /*0ad0*/ 	.short	0x0101
        /*0ad2*/ 	.byte	0xff
	.zero		1


	//   ....[157]....
        /*0ad4*/ 	.word	0x00007350
        /*0ad8*/ 	.word	0x0000005a
        /*0adc*/ 	.word	0x000001f0
        /*0ae0*/ 	.short	0x010a
        /*0ae2*/ 	.byte	0xff
	.zero		1


	//   ....[158]....
        /*0ae4*/ 	.word	0x00007f00
        /*0ae8*/ 	.word	0x0000006d
        /*0aec*/ 	.word	0x000001a0
        /*0af0*/ 	.short	0x010a
        /*0af2*/ 	.byte	0xff
	.zero		1


	//   ....[159]....
        /*0af4*/ 	.word	0x00007fc0
        /*0af8*/ 	.word	0x0000006d
        /*0afc*/ 	.word	0x000001a0
        /*0b00*/ 	.short	0x010a
        /*0b02*/ 	.byte	0xff
	.zero		1


	//   ....[160]....
        /*0b04*/ 	.word	0x00008100
        /*0b08*/ 	.word	0x00000002
        /*0b0c*/ 	.word	0x00000000
        /*0b10*/ 	.short	0x0101
        /*0b12*/ 	.byte	0xff
	.zero		1


	//   ....[161]....
        /*0b14*/ 	.word	0x000083e0
        /*0b18*/ 	.word	0x0000005a
        /*0b1c*/ 	.word	0x00000000
        /*0b20*/ 	.short	0x0101
        /*0b22*/ 	.byte	0xff
	.zero		1


	//   ....[162]....
        /*0b24*/ 	.word	0x00008db0
        /*0b28*/ 	.word	0x00000003
        /*0b2c*/ 	.word	0x00000240
        /*0b30*/ 	.short	0x010a
        /*0b32*/ 	.byte	0xff
	.zero		1


	//   ....[163]....
        /*0b34*/ 	.word	0x00008e10
        /*0b38*/ 	.word	0x00000000
        /*0b3c*/ 	.word	0x000000d0
        /*0b40*/ 	.short	0x010a
        /*0b42*/ 	.byte	0xff
	.zero		1


	//   ....[164]....
        /*0b44*/ 	.word	0x00008e70
        /*0b48*/ 	.word	0x00000000
        /*0b4c*/ 	.word	0x000000d0
        /*0b50*/ 	.short	0x010a
        /*0b52*/ 	.byte	0xff
	.zero		1


	//   ....[165]....
        /*0b54*/ 	.word	0x00008ec0
        /*0b58*/ 	.word	0x00000003
        /*0b5c*/ 	.word	0x000001d0
        /*0b60*/ 	.short	0x010a
        /*0b62*/ 	.byte	0xff
	.zero		1


	//   ....[166]....
        /*0b64*/ 	.word	0x00008f20
        /*0b68*/ 	.word	0x00000000
        /*0b6c*/ 	.word	0x00000000
        /*0b70*/ 	.short	0x010a
        /*0b72*/ 	.byte	0xff
	.zero		1


	//   ....[167]....
        /*0b74*/ 	.word	0x00008f80
        /*0b78*/ 	.word	0x00000000
        /*0b7c*/ 	.word	0x00000000
        /*0b80*/ 	.short	0x010a
        /*0b82*/ 	.byte	0xff
	.zero		1


	//   ....[168]....
        /*0b84*/ 	.word	0x00008fe0
        /*0b88*/ 	.word	0x00000000
        /*0b8c*/ 	.word	0x00000000
        /*0b90*/ 	.short	0x010a
        /*0b92*/ 	.byte	0xff
	.zero		1


	//   ....[169]....
        /*0b94*/ 	.word	0x00009040
        /*0b98*/ 	.word	0x00000000
        /*0b9c*/ 	.word	0x00000000
        /*0ba0*/ 	.short	0x010a
        /*0ba2*/ 	.byte	0xff
	.zero		1


	//   ....[170]....
        /*0ba4*/ 	.word	0x000090a0
        /*0ba8*/ 	.word	0x00000000
        /*0bac*/ 	.word	0x00000000
        /*0bb0*/ 	.short	0x010a
        /*0bb2*/ 	.byte	0xff
	.zero		1


	//   ....[171]....
        /*0bb4*/ 	.word	0x00009100
        /*0bb8*/ 	.word	0x00000000
        /*0bbc*/ 	.word	0x00000000
        /*0bc0*/ 	.short	0x010a
        /*0bc2*/ 	.byte	0xff
	.zero		1


	//   ....[172]....
        /*0bc4*/ 	.word	0x00009160
        /*0bc8*/ 	.word	0x00000000
        /*0bcc*/ 	.word	0x00000000
        /*0bd0*/ 	.short	0x010a
        /*0bd2*/ 	.byte	0xff
	.zero		1


	//   ....[173]....
        /*0bd4*/ 	.word	0x000091c0
        /*0bd8*/ 	.word	0x00000000
        /*0bdc*/ 	.word	0x00000000
        /*0be0*/ 	.short	0x010a
        /*0be2*/ 	.byte	0xff
	.zero		1


	//   ....[174]....
        /*0be4*/ 	.word	0x00009220
        /*0be8*/ 	.word	0x00000000
        /*0bec*/ 	.word	0x00000000
        /*0bf0*/ 	.short	0x010a
        /*0bf2*/ 	.byte	0xff
	.zero		1


	//   ....[175]....
        /*0bf4*/ 	.word	0x00009280
        /*0bf8*/ 	.word	0x00000000
        /*0bfc*/ 	.word	0x00000000
        /*0c00*/ 	.short	0x010a
        /*0c02*/ 	.byte	0xff
	.zero		1


	//   ....[176]....
        /*0c04*/ 	.word	0x000092e0
        /*0c08*/ 	.word	0x00000000
        /*0c0c*/ 	.word	0x00000000
        /*0c10*/ 	.short	0x010a
        /*0c12*/ 	.byte	0xff
	.zero		1


	//   ....[177]....
        /*0c14*/ 	.word	0x00009340
        /*0c18*/ 	.word	0x00000000
        /*0c1c*/ 	.word	0x00000000
        /*0c20*/ 	.short	0x010a
        /*0c22*/ 	.byte	0xff
	.zero		1


	//   ....[178]....
        /*0c24*/ 	.word	0x000093a0
        /*0c28*/ 	.word	0x00000000
        /*0c2c*/ 	.word	0x00000000
        /*0c30*/ 	.short	0x010a
        /*0c32*/ 	.byte	0xff
	.zero		1


	//   ....[179]....
        /*0c34*/ 	.word	0x00009400
        /*0c38*/ 	.word	0x00000000
        /*0c3c*/ 	.word	0x00000000
        /*0c40*/ 	.short	0x010a
        /*0c42*/ 	.byte	0xff
	.zero		1


	//   ....[180]....
        /*0c44*/ 	.word	0x00009460
        /*0c48*/ 	.word	0x00000000
        /*0c4c*/ 	.word	0x00000000
        /*0c50*/ 	.short	0x010a
        /*0c52*/ 	.byte	0xff
	.zero		1


	//   ....[181]....
        /*0c54*/ 	.word	0x000094c0
        /*0c58*/ 	.word	0x00000000
        /*0c5c*/ 	.word	0x00000000
        /*0c60*/ 	.short	0x010a
        /*0c62*/ 	.byte	0xff
	.zero		1


	//   ....[182]....
        /*0c64*/ 	.word	0x00009520
        /*0c68*/ 	.word	0x00000000
        /*0c6c*/ 	.word	0x00000000
        /*0c70*/ 	.short	0x010a
        /*0c72*/ 	.byte	0xff
	.zero		1


	//   ....[183]....
        /*0c74*/ 	.word	0x00009580
        /*0c78*/ 	.word	0x00000000
        /*0c7c*/ 	.word	0x00000000
        /*0c80*/ 	.short	0x010a
        /*0c82*/ 	.byte	0xff
	.zero		1


	//   ....[184]....
        /*0c84*/ 	.word	0x000095e0
        /*0c88*/ 	.word	0x00000000
        /*0c8c*/ 	.word	0x00000000
        /*0c90*/ 	.short	0x010a
        /*0c92*/ 	.byte	0xff
	.zero		1


	//   ....[185]....
        /*0c94*/ 	.word	0x00009640
        /*0c98*/ 	.word	0x00000000
        /*0c9c*/ 	.word	0x00000000
        /*0ca0*/ 	.short	0x010a
        /*0ca2*/ 	.byte	0xff
	.zero		1


	//   ....[186]....
        /*0ca4*/ 	.word	0x000096a0
        /*0ca8*/ 	.word	0x00000000
        /*0cac*/ 	.word	0x00000000
        /*0cb0*/ 	.short	0x010a
        /*0cb2*/ 	.byte	0xff
	.zero		1


	//   ....[187]....
        /*0cb4*/ 	.word	0x00009700
        /*0cb8*/ 	.word	0x00000000
        /*0cbc*/ 	.word	0x00000000
        /*0cc0*/ 	.short	0x010a
        /*0cc2*/ 	.byte	0xff
	.zero		1


	//   ....[188]....
        /*0cc4*/ 	.word	0x00009760
        /*0cc8*/ 	.word	0x00000000
        /*0ccc*/ 	.word	0x00000000
        /*0cd0*/ 	.short	0x010a
        /*0cd2*/ 	.byte	0xff
	.zero		1


	//   ....[189]....
        /*0cd4*/ 	.word	0x000097c0
        /*0cd8*/ 	.word	0x00000000
        /*0cdc*/ 	.word	0x00000000
        /*0ce0*/ 	.short	0x010a
        /*0ce2*/ 	.byte	0xff
	.zero		1


	//   ....[190]....
        /*0ce4*/ 	.word	0x00009820
        /*0ce8*/ 	.word	0x00000000
        /*0cec*/ 	.word	0x00000000
        /*0cf0*/ 	.short	0x010a
        /*0cf2*/ 	.byte	0xff
	.zero		1


	//   ....[191]....
        /*0cf4*/ 	.word	0x00009870
        /*0cf8*/ 	.word	0x00000002
        /*0cfc*/ 	.word	0x00000230
        /*0d00*/ 	.short	0x010a
        /*0d02*/ 	.byte	0xff
	.zero		1


	//   ....[192]....
        /*0d04*/ 	.word	0x000098d0
        /*0d08*/ 	.word	0x00000002
        /*0d0c*/ 	.word	0x000001e0
        /*0d10*/ 	.short	0x010a
        /*0d12*/ 	.byte	0xff
	.zero		1


	//   ....[193]....
        /*0d14*/ 	.word	0x00009920
        /*0d18*/ 	.word	0x00000002
        /*0d1c*/ 	.word	0x000001d0
        /*0d20*/ 	.short	0x010a
        /*0d22*/ 	.byte	0xff
	.zero		1


	//   ....[194]....
        /*0d24*/ 	.word	0x00009980
        /*0d28*/ 	.word	0x00000000
        /*0d2c*/ 	.word	0x000001e0
        /*0d30*/ 	.short	0x010a
        /*0d32*/ 	.byte	0xff
	.zero		1


	//   ....[195]....
        /*0d34*/ 	.word	0x000099e0
        /*0d38*/ 	.word	0x00000000
        /*0d3c*/ 	.word	0x00000008
        /*0d40*/ 	.short	0x010a
        /*0d42*/ 	.byte	0xff
	.zero		1


	//   ....[196]....
        /*0d44*/ 	.word	0x00009ac0
        /*0d48*/ 	.word	0x00000000
        /*0d4c*/ 	.word	0x00000008
        /*0d50*/ 	.short	0x010a
        /*0d52*/ 	.byte	0xff
	.zero		1


	//   ....[197]....
        /*0d54*/ 	.word	0x00009b10
        /*0d58*/ 	.word	0x00000000
        /*0d5c*/ 	.word	0x000001d0
        /*0d60*/ 	.short	0x010a
        /*0d62*/ 	.byte	0xff
	.zero		1


	//   ....[198]....
        /*0d64*/ 	.word	0x00009b70
        /*0d68*/ 	.word	0x00000000
        /*0d6c*/ 	.word	0x00000210
        /*0d70*/ 	.short	0x010a
        /*0d72*/ 	.byte	0xff
	.zero		1


	//   ....[199]....
        /*0d74*/ 	.word	0x00009bd0
        /*0d78*/ 	.word	0x00000000
        /*0d7c*/ 	.word	0x00000000
        /*0d80*/ 	.short	0x010a
        /*0d82*/ 	.byte	0xff
	.zero		1


	//   ....[200]....
        /*0d84*/ 	.word	0x00009c30
        /*0d88*/ 	.word	0x00000000
        /*0d8c*/ 	.word	0x00000000
        /*0d90*/ 	.short	0x010a
        /*0d92*/ 	.byte	0xff
	.zero		1


	//   ....[201]....
        /*0d94*/ 	.word	0x00009c90
        /*0d98*/ 	.word	0x00000000
        /*0d9c*/ 	.word	0x00000000
        /*0da0*/ 	.short	0x010a
        /*0da2*/ 	.byte	0xff
	.zero		1


	//   ....[202]....
        /*0da4*/ 	.word	0x00009cf0
        /*0da8*/ 	.word	0x00000000
        /*0dac*/ 	.word	0x00000000
        /*0db0*/ 	.short	0x010a
        /*0db2*/ 	.byte	0xff
	.zero		1


	//   ....[203]....
        /*0db4*/ 	.word	0x00009d50
        /*0db8*/ 	.word	0x00000000
        /*0dbc*/ 	.word	0x00000250
        /*0dc0*/ 	.short	0x010a
        /*0dc2*/ 	.byte	0xff
	.zero		1


	//   ....[204]....
        /*0dc4*/ 	.word	0x00009da0
        /*0dc8*/ 	.word	0x0000000c
        /*0dcc*/ 	.word	0x000001d0
        /*0dd0*/ 	.short	0x010a
        /*0dd2*/ 	.byte	0xff
	.zero		1


	//   ....[205]....
        /*0dd4*/ 	.word	0x00009e00
        /*0dd8*/ 	.word	0x00000000
        /*0ddc*/ 	.word	0x000001c8
        /*0de0*/ 	.short	0x010a
        /*0de2*/ 	.byte	0xff
	.zero		1


	//   ....[206]....
        /*0de4*/ 	.word	0x00009e60
        /*0de8*/ 	.word	0x00000000
        /*0dec*/ 	.word	0x000001b0
        /*0df0*/ 	.short	0x010a
        /*0df2*/ 	.byte	0xff
	.zero		1


	//   ....[207]....
        /*0df4*/ 	.word	0x00009ec0
        /*0df8*/ 	.word	0x00000000
        /*0dfc*/ 	.word	0x000001b8
        /*0e00*/ 	.short	0x010a
        /*0e02*/ 	.byte	0xff
	.zero		1


	//   ....[208]....
        /*0e04*/ 	.word	0x00009f20
        /*0e08*/ 	.word	0x00000000
        /*0e0c*/ 	.word	0x000001b0
        /*0e10*/ 	.short	0x010a
        /*0e12*/ 	.byte	0xff
	.zero		1


	//   ....[209]....
        /*0e14*/ 	.word	0x00009f70
        /*0e18*/ 	.word	0x00000003
        /*0e1c*/ 	.word	0x000001d0
        /*0e20*/ 	.short	0x010a
        /*0e22*/ 	.byte	0xff
	.zero		1


	//   ....[210]....
        /*0e24*/ 	.word	0x00009fc0
        /*0e28*/ 	.word	0x00000003
        /*0e2c*/ 	.word	0x000001a0
        /*0e30*/ 	.short	0x010a
        /*0e32*/ 	.byte	0xff
	.zero		1


	//   ....[211]....
        /*0e34*/ 	.word	0x0000a010
        /*0e38*/ 	.word	0x0000005a
        /*0e3c*/ 	.word	0x000001f0
        /*0e40*/ 	.short	0x010a
        /*0e42*/ 	.byte	0xff
	.zero		1


	//   ....[212]....
        /*0e44*/ 	.word	0x0000a060
        /*0e48*/ 	.word	0x0000006d
        /*0e4c*/ 	.word	0x000001a0
        /*0e50*/ 	.short	0x010a
        /*0e52*/ 	.byte	0xff
	.zero		1


	//----- nvinfo : EIATTR_NUM_MBARRIERS
	.align		4
.L_47:
        /*0e54*/ 	.byte	0x03, 0x38
        /*0e56*/ 	.short	0x004b


	//----- nvinfo : EIATTR_EXIT_INSTR_OFFSETS
	.align		4
        /*0e58*/ 	.byte	0x04, 0x1c
        /*0e5a*/ 	.short	(.L_49 - .L_48)


	//   ....[0]....
.L_48:
        /*0e5c*/ 	.word	0x00003a10


	//   ....[1]....
        /*0e60*/ 	.word	0x00003f00


	//   ....[2]....
        /*0e64*/ 	.word	0x00003f60


	//   ....[3]....
        /*0e68*/ 	.word	0x00005200


	//   ....[4]....
        /*0e6c*/ 	.word	0x000060e0


	//   ....[5]....
        /*0e70*/ 	.word	0x00006120


	//   ....[6]....
        /*0e74*/ 	.word	0x00008da0


	//----- nvinfo : EIATTR_MAX_THREADS
	.align		4
.L_49:
        /*0e78*/ 	.byte	0x04, 0x05
        /*0e7a*/ 	.short	(.L_51 - .L_50)
.L_50:
        /*0e7c*/ 	.word	0x00000100
        /*0e80*/ 	.word	0x00000001
        /*0e84*/ 	.word	0x00000001


	//----- nvinfo : EIATTR_CRS_STACK_SIZE
	.align		4
.L_51:
        /*0e88*/ 	.byte	0x04, 0x1e
        /*0e8a*/ 	.short	(.L_53 - .L_52)
.L_52:
        /*0e8c*/ 	.word	0x00000000


	//----- nvinfo : EIATTR_CBANK_PARAM_SIZE
	.align		4
.L_53:
        /*0e90*/ 	.byte	0x03, 0x19
        /*0e92*/ 	.short	0x0800


	//----- nvinfo : EIATTR_PARAM_CBANK
	.align		4
        /*0e94*/ 	.byte	0x04, 0x0a
        /*0e96*/ 	.short	(.L_55 - .L_54)
	.align		4
.L_54:
        /*0e98*/ 	.word	index@(.nv.constant0._ZN7cutlass13device_kernelINS_4gemm6kernel13GemmUniversalIN4cute5tupleIJiiiiEEENS1_10collective13CollectiveMmaINS1_35MainloopSm100TmaUmmaWarpSpecializedILi26ELi2ELi4ENS5_IJNS4_1CILi2EEESB_NSA_ILi1EEEEEEEENS5_IJNSA_ILi128EEESF_NSA_ILi64EEEEEENS_12float_e5m2_tENS5_IJlSC_lEEESI_SJ_NS4_8TiledMMAINS4_8MMA_AtomIJNS4_10MMA_TraitsINS4_25SM100_MMA_F8F6F4_2x1SM_SSEJSI_SI_fSF_SF_NS4_17integral_constantINS4_4UMMA5MajorELSQ_0EEESR_NSO_INSP_7ScaleInELSS_0EEEST_EEEEEENS4_6LayoutINS5_IJSC_SC_SC_EEENS5_IJNSA_ILi0EEESY_SY_EEEEENS5_IJNS4_10UnderscoreES11_S11_EEEEENS4_28SM100_TMA_2SM_LOAD_MULTICASTENS4_14ComposedLayoutINS4_7SwizzleILi2ELi4ELi3EEENS4_18smem_ptr_flag_bitsILi8EEENSW_INS5_IJNSA_ILi8EEESG_EEENS5_IJSG_SC_EEEEEEEvNS4_8identityENS4_18SM100_TMA_2SM_LOADES1E_vS1F_EENS_8epilogue10collective18CollectiveEpilogueINS1I_23Sm100TmaWarpSpecializedILi2ELi2ELi32ELb0ELb0EEEJNS5_IJSG_SF_SG_EEENS5_IJNSW_ISG_SC_EENSW_INS5_IJNSA_ILi32EEESB_EEENS5_IJSC_SG_EEEEEEEESI_SJ_SI_SJ_NS1I_6fusion15FusionCallbacksIS1M_NS1U_17LinearCombinationISI_fSI_fLNS_15FloatRoundStyleE2EEES1N_S1T_JEEENS4_5SM1004TMEM4LOAD26SM100_TMEM_LOAD_32dp32b32xENS4_13SM90_TMA_LOADENS15_INS16_ILi1ELi4ELi3EEES19_NSW_INS5_IJS1A_S1P_EEENS5_IJS1P_SC_EEEEEEENS4_39AutoVectorizingCopyWithAssumedAlignmentILi128EEENS4_14SM90_TMA_STOREES29_S2B_S2B_EEEvvEEEEvNT_6ParamsE)
        /*0e9c*/ 	.short	0x0380
        /*0e9e*/ 	.short	0x0800


	//----- nvinfo : EIATTR_SW_WAR
	.align		4
.L_55:
        /*0ea0*/ 	.byte	0x04, 0x36
        /*0ea2*/ 	.short	(.L_57 - .L_56)
.L_56:
        /*0ea4*/ 	.word	0x00000008
.L_57:


//--------------------- .nv.callgraph             --------------------------
	.section	.nv.callgraph,"",@"SHT_CUDA_CALLGRAPH"
	.align	4
	.sectionentsize	8
	.align		4
        /*0000*/ 	.word	0x00000000
	.align		4
        /*0004*/ 	.word	0xffffffff
	.align		4
        /*0008*/ 	.word	index@(_ZN7cutlass13device_kernelINS_4gemm6kernel13GemmUniversalIN4cute5tupleIJiiiiEEENS1_10collective13CollectiveMmaINS1_35MainloopSm100TmaUmmaWarpSpecializedILi26ELi2ELi4ENS5_IJNS4_1CILi2EEESB_NSA_ILi1EEEEEEEENS5_IJNSA_ILi128EEESF_NSA_ILi64EEEEEENS_12float_e5m2_tENS5_IJlSC_lEEESI_SJ_NS4_8TiledMMAINS4_8MMA_AtomIJNS4_10MMA_TraitsINS4_25SM100_MMA_F8F6F4_2x1SM_SSEJSI_SI_fSF_SF_NS4_17integral_constantINS4_4UMMA5MajorELSQ_0EEESR_NSO_INSP_7ScaleInELSS_0EEEST_EEEEEENS4_6LayoutINS5_IJSC_SC_SC_EEENS5_IJNSA_ILi0EEESY_SY_EEEEENS5_IJNS4_10UnderscoreES11_S11_EEEEENS4_28SM100_TMA_2SM_LOAD_MULTICASTENS4_14ComposedLayoutINS4_7SwizzleILi2ELi4ELi3EEENS4_18smem_ptr_flag_bitsILi8EEENSW_INS5_IJNSA_ILi8EEESG_EEENS5_IJSG_SC_EEEEEEEvNS4_8identityENS4_18SM100_TMA_2SM_LOADES1E_vS1F_EENS_8epilogue10collective18CollectiveEpilogueINS1I_23Sm100TmaWarpSpecializedILi2ELi2ELi32ELb0ELb0EEEJNS5_IJSG_SF_SG_EEENS5_IJNSW_ISG_SC_EENSW_INS5_IJNSA_ILi32EEESB_EEENS5_IJSC_SG_EEEEEEEESI_SJ_SI_SJ_NS1I_6fusion15FusionCallbacksIS1M_NS1U_17LinearCombinationISI_fSI_fLNS_15FloatRoundStyleE2EEES1N_S1T_JEEENS4_5SM1004TMEM4LOAD26SM100_TMEM_LOAD_32dp32b32xENS4_13SM90_TMA_LOADENS15_INS16_ILi1ELi4ELi3EEES19_NSW_INS5_IJS1A_S1P_EEENS5_IJS1P_SC_EEEEEEENS4_39AutoVectorizingCopyWithAssumedAlignmentILi128EEENS4_14SM90_TMA_STOREES29_S2B_S2B_EEEvvEEEEvNT_6ParamsE)
	.align		4
        /*000c*/ 	.word	index@(__assertfail)
	.align		4
        /*0010*/ 	.word	0x00000000
	.align		4
        /*0014*/ 	.word	0xfffffffe
	.align		4
        /*0018*/ 	.word	0x00000000
	.align		4
        /*001c*/ 	.word	0xfffffffd
	.align		4
        /*0020*/ 	.word	0x00000000
	.align		4
        /*0024*/ 	.word	0xfffffffc


//--------------------- .nv.constant4             --------------------------
	.section	.nv.constant4,"a",@progbits
	.align	8
	.align		8
.nv.constant4:
        /*0000*/ 	.dword	__assertfail
	.align		8
        /*0008*/ 	.dword	__unnamed_1
	.align		8
        /*0010*/ 	.dword	__unnamed_2
	.align		8
        /*0018*/ 	.dword	_ZN40_INTERNAL_5de1cbac_4_k_cu_68370e83_366054cuda3std3__45__cpo5beginE
	.align		8
        /*0020*/ 	.dword	_ZN40_INTERNAL_5de1cbac_4_k_cu_68370e83_366054cuda3std3__45__cpo3endE
	.align		8
        /*0028*/ 	.dword	_ZN40_INTERNAL_5de1cbac_4_k_cu_68370e83_366054cuda3std3__45__cpo6cbeginE
	.align		8
        /*0030*/ 	.dword	_ZN40_INTERNAL_5de1cbac_4_k_cu_68370e83_366054cuda3std3__45__cpo4cendE
	.align		8
        /*0038*/ 	.dword	_ZN40_INTERNAL_5de1cbac_4_k_cu_68370e83_366054cuda3std3__442_GLOBAL__N__5de1cbac_4_k_cu_68370e83_366056ignoreE
	.align		8
        /*0040*/ 	.dword	_ZN40_INTERNAL_5de1cbac_4_k_cu_68370e83_366054cuda3std3__419piecewise_constructE
	.align		8
        /*0048*/ 	.dword	_ZN40_INTERNAL_5de1cbac_4_k_cu_68370e83_366054cuda3std3__48in_placeE
	.align		8
        /*0050*/ 	.dword	_ZN40_INTERNAL_5de1cbac_4_k_cu_68370e83_366054cuda3std6ranges3__45__cpo4swapE
	.align		8
        /*0058*/ 	.dword	_ZN40_INTERNAL_5de1cbac_4_k_cu_68370e83_366054cuda3std6ranges3__45__cpo9iter_moveE
	.align		8
        /*0060*/ 	.dword	_ZN40_INTERNAL_5de1cbac_4_k_cu_68370e83_366054cute7productE
	.align		8
        /*0068*/ 	.dword	_ZN40_INTERNAL_5de1cbac_4_k_cu_68370e83_366054cute1_E
	.align		8
        /*0070*/ 	.dword	$str$25
	.align		8
        /*0078*/ 	.dword	$str$26
	.align		8
        /*0080*/ 	.dword	$str$27
	.align		8
        /*0088*/ 	.dword	$str$28


//--------------------- .text._ZN7cutlass13device_kernelINS_4gemm6kernel13GemmUniversalIN4cute5tupleIJiiiiEEENS1_10collective13CollectiveMmaINS1_35MainloopSm100TmaUmmaWarpSpecializedILi26ELi2ELi4ENS5_IJNS4_1CILi2EEESB_NSA_ILi1EEEEEEEENS5_IJNSA_ILi128EEESF_NSA_ILi64EEEEEENS_12float_e5m2_tENS5_IJlSC_lEEESI_SJ_NS4_8TiledMMAINS4_8MMA_AtomIJNS4_10MMA_TraitsINS4_25SM100_MMA_F8F6F4_2x1SM_SSEJSI_SI_fSF_SF_NS4_17integral_constantINS4_4UMMA5MajorELSQ_0EEESR_NSO_INSP_7ScaleInELSS_0EEEST_EEEEEENS4_6LayoutINS5_IJSC_SC_SC_EEENS5_IJNSA_ILi0EEESY_SY_EEEEENS5_IJNS4_10UnderscoreES11_S11_EEEEENS4_28SM100_TMA_2SM_LOAD_MULTICASTENS4_14ComposedLayoutINS4_7SwizzleILi2ELi4ELi3EEENS4_18smem_ptr_flag_bitsILi8EEENSW_INS5_IJNSA_ILi8EEESG_EEENS5_IJSG_SC_EEEEEEEvNS4_8identityENS4_18SM100_TMA_2SM_LOADES1E_vS1F_EENS_8epilogue10collective18CollectiveEpilogueINS1I_23Sm100TmaWarpSpecializedILi2ELi2ELi32ELb0ELb0EEEJNS5_IJSG_SF_SG_EEENS5_IJNSW_ISG_SC_EENSW_INS5_IJNSA_ILi32EEESB_EEENS5_IJSC_SG_EEEEEEEESI_SJ_SI_SJ_NS1I_6fusion15FusionCallbacksIS1M_NS1U_17LinearCombinationISI_fSI_fLNS_15FloatRoundStyleE2EEES1N_S1T_JEEENS4_5SM1004TMEM4LOAD26SM100_TMEM_LOAD_32dp32b32xENS4_13SM90_TMA_LOADENS15_INS16_ILi1ELi4ELi3EEES19_NSW_INS5_IJS1A_S1P_EEENS5_IJS1P_SC_EEEEEEENS4_39AutoVectorizingCopyWithAssumedAlignmentILi128EEENS4_14SM90_TMA_STOREES29_S2B_S2B_EEEvvEEEEvNT_6ParamsE --------------------------
	.section	.text._ZN7cutlass13device_kernelINS_4gemm6kernel13GemmUniversalIN4cute5tupleIJiiiiEEENS1_10collective13CollectiveMmaINS1_35MainloopSm100TmaUmmaWarpSpecializedILi26ELi2ELi4ENS5_IJNS4_1CILi2EEESB_NSA_ILi1EEEEEEEENS5_IJNSA_ILi128EEESF_NSA_ILi64EEEEEENS_12float_e5m2_tENS5_IJlSC_lEEESI_SJ_NS4_8TiledMMAINS4_8MMA_AtomIJNS4_10MMA_TraitsINS4_25SM100_MMA_F8F6F4_2x1SM_SSEJSI_SI_fSF_SF_NS4_17integral_constantINS4_4UMMA5MajorELSQ_0EEESR_NSO_INSP_7ScaleInELSS_0EEEST_EEEEEENS4_6LayoutINS5_IJSC_SC_SC_EEENS5_IJNSA_ILi0EEESY_SY_EEEEENS5_IJNS4_10UnderscoreES11_S11_EEEEENS4_28SM100_TMA_2SM_LOAD_MULTICASTENS4_14ComposedLayoutINS4_7SwizzleILi2ELi4ELi3EEENS4_18smem_ptr_flag_bitsILi8EEENSW_INS5_IJNSA_ILi8EEESG_EEENS5_IJSG_SC_EEEEEEEvNS4_8identityENS4_18SM100_TMA_2SM_LOADES1E_vS1F_EENS_8epilogue10collective18CollectiveEpilogueINS1I_23Sm100TmaWarpSpecializedILi2ELi2ELi32ELb0ELb0EEEJNS5_IJSG_SF_SG_EEENS5_IJNSW_ISG_SC_EENSW_INS5_IJNSA_ILi32EEESB_EEENS5_IJSC_SG_EEEEEEEESI_SJ_SI_SJ_NS1I_6fusion15FusionCallbacksIS1M_NS1U_17LinearCombinationISI_fSI_fLNS_15FloatRoundStyleE2EEES1N_S1T_JEEENS4_5SM1004TMEM4LOAD26SM100_TMEM_LOAD_32dp32b32xENS4_13SM90_TMA_LOADENS15_INS16_ILi1ELi4ELi3EEES19_NSW_INS5_IJS1A_S1P_EEENS5_IJS1P_SC_EEEEEEENS4_39AutoVectorizingCopyWithAssumedAlignmentILi128EEENS4_14SM90_TMA_STOREES29_S2B_S2B_EEEvvEEEEvNT_6ParamsE,"ax",@progbits
	.align	128
.text._ZN7cutlass13device_kernelINS_4gemm6kernel13GemmUniversalIN4cute5tupleIJiiiiEEENS1_10collective13CollectiveMmaINS1_35MainloopSm100TmaUmmaWarpSpecializedILi26ELi2ELi4ENS5_IJNS4_1CILi2EEESB_NSA_ILi1EEEEEEEENS5_IJNSA_ILi128EEESF_NSA_ILi64EEEEEENS_12float_e5m2_tENS5_IJlSC_lEEESI_SJ_NS4_8TiledMMAINS4_8MMA_AtomIJNS4_10MMA_TraitsINS4_25SM100_MMA_F8F6F4_2x1SM_SSEJSI_SI_fSF_SF_NS4_17integral_constantINS4_4UMMA5MajorELSQ_0EEESR_NSO_INSP_7ScaleInELSS_0EEEST_EEEEEENS4_6LayoutINS5_IJSC_SC_SC_EEENS5_IJNSA_ILi0EEESY_SY_EEEEENS5_IJNS4_10UnderscoreES11_S11_EEEEENS4_28SM100_TMA_2SM_LOAD_MULTICASTENS4_14ComposedLayoutINS4_7SwizzleILi2ELi4ELi3EEENS4_18smem_ptr_flag_bitsILi8EEENSW_INS5_IJNSA_ILi8EEESG_EEENS5_IJSG_SC_EEEEEEEvNS4_8identityENS4_18SM100_TMA_2SM_LOADES1E_vS1F_EENS_8epilogue10collective18CollectiveEpilogueINS1I_23Sm100TmaWarpSpecializedILi2ELi2ELi32ELb0ELb0EEEJNS5_IJSG_SF_SG_EEENS5_IJNSW_ISG_SC_EENSW_INS5_IJNSA_ILi32EEESB_EEENS5_IJSC_SG_EEEEEEEESI_SJ_SI_SJ_NS1I_6fusion15FusionCallbacksIS1M_NS1U_17LinearCombinationISI_fSI_fLNS_15FloatRoundStyleE2EEES1N_S1T_JEEENS4_5SM1004TMEM4LOAD26SM100_TMEM_LOAD_32dp32b32xENS4_13SM90_TMA_LOADENS15_INS16_ILi1ELi4ELi3EEES19_NSW_INS5_IJS1A_S1P_EEENS5_IJS1P_SC_EEEEEEENS4_39AutoVectorizingCopyWithAssumedAlignmentILi128EEENS4_14SM90_TMA_STOREES29_S2B_S2B_EEEvvEEEEvNT_6ParamsE:
        .type           _ZN7cutlass13device_kernelINS_4gemm6kernel13GemmUniversalIN4cute5tupleIJiiiiEEENS1_10collective13CollectiveMmaINS1_35MainloopSm100TmaUmmaWarpSpecializedILi26ELi2ELi4ENS5_IJNS4_1CILi2EEESB_NSA_ILi1EEEEEEEENS5_IJNSA_ILi128EEESF_NSA_ILi64EEEEEENS_12float_e5m2_tENS5_IJlSC_lEEESI_SJ_NS4_8TiledMMAINS4_8MMA_AtomIJNS4_10MMA_TraitsINS4_25SM100_MMA_F8F6F4_2x1SM_SSEJSI_SI_fSF_SF_NS4_17integral_constantINS4_4UMMA5MajorELSQ_0EEESR_NSO_INSP_7ScaleInELSS_0EEEST_EEEEEENS4_6LayoutINS5_IJSC_SC_SC_EEENS5_IJNSA_ILi0EEESY_SY_EEEEENS5_IJNS4_10UnderscoreES11_S11_EEEEENS4_28SM100_TMA_2SM_LOAD_MULTICASTENS4_14ComposedLayoutINS4_7SwizzleILi2ELi4ELi3EEENS4_18smem_ptr_flag_bitsILi8EEENSW_INS5_IJNSA_ILi8EEESG_EEENS5_IJSG_SC_EEEEEEEvNS4_8identityENS4_18SM100_TMA_2SM_LOADES1E_vS1F_EENS_8epilogue10collective18CollectiveEpilogueINS1I_23Sm100TmaWarpSpecializedILi2ELi2ELi32ELb0ELb0EEEJNS5_IJSG_SF_SG_EEENS5_IJNSW_ISG_SC_EENSW_INS5_IJNSA_ILi32EEESB_EEENS5_IJSC_SG_EEEEEEEESI_SJ_SI_SJ_NS1I_6fusion15FusionCallbacksIS1M_NS1U_17LinearCombinationISI_fSI_fLNS_15FloatRoundStyleE2EEES1N_S1T_JEEENS4_5SM1004TMEM4LOAD26SM100_TMEM_LOAD_32dp32b32xENS4_13SM90_TMA_LOADENS15_INS16_ILi1ELi4ELi3EEES19_NSW_INS5_IJS1A_S1P_EEENS5_IJS1P_SC_EEEEEEENS4_39AutoVectorizingCopyWithAssumedAlignmentILi128EEENS4_14SM90_TMA_STOREES29_S2B_S2B_EEEvvEEEEvNT_6ParamsE,@function
        .size           _ZN7cutlass13device_kernelINS_4gemm6kernel13GemmUniversalIN4cute5tupleIJiiiiEEENS1_10collective13CollectiveMmaINS1_35MainloopSm100TmaUmmaWarpSpecializedILi26ELi2ELi4ENS5_IJNS4_1CILi2EEESB_NSA_ILi1EEEEEEEENS5_IJNSA_ILi128EEESF_NSA_ILi64EEEEEENS_12float_e5m2_tENS5_IJlSC_lEEESI_SJ_NS4_8TiledMMAINS4_8MMA_AtomIJNS4_10MMA_TraitsINS4_25SM100_MMA_F8F6F4_2x1SM_SSEJSI_SI_fSF_SF_NS4_17integral_constantINS4_4UMMA5MajorELSQ_0EEESR_NSO_INSP_7ScaleInELSS_0EEEST_EEEEEENS4_6LayoutINS5_IJSC_SC_SC_EEENS5_IJNSA_ILi0EEESY_SY_EEEEENS5_IJNS4_10UnderscoreES11_S11_EEEEENS4_28SM100_TMA_2SM_LOAD_MULTICASTENS4_14ComposedLayoutINS4_7SwizzleILi2ELi4ELi3EEENS4_18smem_ptr_flag_bitsILi8EEENSW_INS5_IJNSA_ILi8EEESG_EEENS5_IJSG_SC_EEEEEEEvNS4_8identityENS4_18SM100_TMA_2SM_LOADES1E_vS1F_EENS_8epilogue10collective18CollectiveEpilogueINS1I_23Sm100TmaWarpSpecializedILi2ELi2ELi32ELb0ELb0EEEJNS5_IJSG_SF_SG_EEENS5_IJNSW_ISG_SC_EENSW_INS5_IJNSA_ILi32EEESB_EEENS5_IJSC_SG_EEEEEEEESI_SJ_SI_SJ_NS1I_6fusion15FusionCallbacksIS1M_NS1U_17LinearCombinationISI_fSI_fLNS_15FloatRoundStyleE2EEES1N_S1T_JEEENS4_5SM1004TMEM4LOAD26SM100_TMEM_LOAD_32dp32b32xENS4_13SM90_TMA_LOADENS15_INS16_ILi1ELi4ELi3EEES19_NSW_INS5_IJS1A_S1P_EEENS5_IJS1P_SC_EEEEEEENS4_39AutoVectorizingCopyWithAssumedAlignmentILi128EEENS4_14SM90_TMA_STOREES29_S2B_S2B_EEEvvEEEEvNT_6ParamsE,(.L_x_230 - _ZN7cutlass13device_kernelINS_4gemm6kernel13GemmUniversalIN4cute5tupleIJiiiiEEENS1_10collective13CollectiveMmaINS1_35MainloopSm100TmaUmmaWarpSpecializedILi26ELi2ELi4ENS5_IJNS4_1CILi2EEESB_NSA_ILi1EEEEEEEENS5_IJNSA_ILi128EEESF_NSA_ILi64EEEEEENS_12float_e5m2_tENS5_IJlSC_lEEESI_SJ_NS4_8TiledMMAINS4_8MMA_AtomIJNS4_10MMA_TraitsINS4_25SM100_MMA_F8F6F4_2x1SM_SSEJSI_SI_fSF_SF_NS4_17integral_constantINS4_4UMMA5MajorELSQ_0EEESR_NSO_INSP_7ScaleInELSS_0EEEST_EEEEEENS4_6LayoutINS5_IJSC_SC_SC_EEENS5_IJNSA_ILi0EEESY_SY_EEEEENS5_IJNS4_10UnderscoreES11_S11_EEEEENS4_28SM100_TMA_2SM_LOAD_MULTICASTENS4_14ComposedLayoutINS4_7SwizzleILi2ELi4ELi3EEENS4_18smem_ptr_flag_bitsILi8EEENSW_INS5_IJNSA_ILi8EEESG_EEENS5_IJSG_SC_EEEEEEEvNS4_8identityENS4_18SM100_TMA_2SM_LOADES1E_vS1F_EENS_8epilogue10collective18CollectiveEpilogueINS1I_23Sm100TmaWarpSpecializedILi2ELi2ELi32ELb0ELb0EEEJNS5_IJSG_SF_SG_EEENS5_IJNSW_ISG_SC_EENSW_INS5_IJNSA_ILi32EEESB_EEENS5_IJSC_SG_EEEEEEEESI_SJ_SI_SJ_NS1I_6fusion15FusionCallbacksIS1M_NS1U_17LinearCombinationISI_fSI_fLNS_15FloatRoundStyleE2EEES1N_S1T_JEEENS4_5SM1004TMEM4LOAD26SM100_TMEM_LOAD_32dp32b32xENS4_13SM90_TMA_LOADENS15_INS16_ILi1ELi4ELi3EEES19_NSW_INS5_IJS1A_S1P_EEENS5_IJS1P_SC_EEEEEEENS4_39AutoVectorizingCopyWithAssumedAlignmentILi128EEENS4_14SM90_TMA_STOREES29_S2B_S2B_EEEvvEEEEvNT_6ParamsE)
        .other          _ZN7cutlass13device_kernelINS_4gemm6kernel13GemmUniversalIN4cute5tupleIJiiiiEEENS1_10collective13CollectiveMmaINS1_35MainloopSm100TmaUmmaWarpSpecializedILi26ELi2ELi4ENS5_IJNS4_1CILi2EEESB_NSA_ILi1EEEEEEEENS5_IJNSA_ILi128EEESF_NSA_ILi64EEEEEENS_12float_e5m2_tENS5_IJlSC_lEEESI_SJ_NS4_8TiledMMAINS4_8MMA_AtomIJNS4_10MMA_TraitsINS4_25SM100_MMA_F8F6F4_2x1SM_SSEJSI_SI_fSF_SF_NS4_17integral_constantINS4_4UMMA5MajorELSQ_0EEESR_NSO_INSP_7ScaleInELSS_0EEEST_EEEEEENS4_6LayoutINS5_IJSC_SC_SC_EEENS5_IJNSA_ILi0EEESY_SY_EEEEENS5_IJNS4_10UnderscoreES11_S11_EEEEENS4_28SM100_TMA_2SM_LOAD_MULTICASTENS4_14ComposedLayoutINS4_7SwizzleILi2ELi4ELi3EEENS4_18smem_ptr_flag_bitsILi8EEENSW_INS5_IJNSA_ILi8EEESG_EEENS5_IJSG_SC_EEEEEEEvNS4_8identityENS4_18SM100_TMA_2SM_LOADES1E_vS1F_EENS_8epilogue10collective18CollectiveEpilogueINS1I_23Sm100TmaWarpSpecializedILi2ELi2ELi32ELb0ELb0EEEJNS5_IJSG_SF_SG_EEENS5_IJNSW_ISG_SC_EENSW_INS5_IJNSA_ILi32EEESB_EEENS5_IJSC_SG_EEEEEEEESI_SJ_SI_SJ_NS1I_6fusion15FusionCallbacksIS1M_NS1U_17LinearCombinationISI_fSI_fLNS_15FloatRoundStyleE2EEES1N_S1T_JEEENS4_5SM1004TMEM4LOAD26SM100_TMEM_LOAD_32dp32b32xENS4_13SM90_TMA_LOADENS15_INS16_ILi1ELi4ELi3EEES19_NSW_INS5_IJS1A_S1P_EEENS5_IJS1P_SC_EEEEEEENS4_39AutoVectorizingCopyWithAssumedAlignmentILi128EEENS4_14SM90_TMA_STOREES29_S2B_S2B_EEEvvEEEEvNT_6ParamsE,@"STO_CUDA_ENTRY STV_DEFAULT"
_ZN7cutlass13device_kernelINS_4gemm6kernel13GemmUniversalIN4cute5tupleIJiiiiEEENS1_10collective13CollectiveMmaINS1_35MainloopSm100TmaUmmaWarpSpecializedILi26ELi2ELi4ENS5_IJNS4_1CILi2EEESB_NSA_ILi1EEEEEEEENS5_IJNSA_ILi128EEESF_NSA_ILi64EEEEEENS_12float_e5m2_tENS5_IJlSC_lEEESI_SJ_NS4_8TiledMMAINS4_8MMA_AtomIJNS4_10MMA_TraitsINS4_25SM100_MMA_F8F6F4_2x1SM_SSEJSI_SI_fSF_SF_NS4_17integral_constantINS4_4UMMA5MajorELSQ_0EEESR_NSO_INSP_7ScaleInELSS_0EEEST_EEEEEENS4_6LayoutINS5_IJSC_SC_SC_EEENS5_IJNSA_ILi0EEESY_SY_EEEEENS5_IJNS4_10UnderscoreES11_S11_EEEEENS4_28SM100_TMA_2SM_LOAD_MULTICASTENS4_14ComposedLayoutINS4_7SwizzleILi2ELi4ELi3EEENS4_18smem_ptr_flag_bitsILi8EEENSW_INS5_IJNSA_ILi8EEESG_EEENS5_IJSG_SC_EEEEEEEvNS4_8identityENS4_18SM100_TMA_2SM_LOADES1E_vS1F_EENS_8epilogue10collective18CollectiveEpilogueINS1I_23Sm100TmaWarpSpecializedILi2ELi2ELi32ELb0ELb0EEEJNS5_IJSG_SF_SG_EEENS5_IJNSW_ISG_SC_EENSW_INS5_IJNSA_ILi32EEESB_EEENS5_IJSC_SG_EEEEEEEESI_SJ_SI_SJ_NS1I_6fusion15FusionCallbacksIS1M_NS1U_17LinearCombinationISI_fSI_fLNS_15FloatRoundStyleE2EEES1N_S1T_JEEENS4_5SM1004TMEM4LOAD26SM100_TMEM_LOAD_32dp32b32xENS4_13SM90_TMA_LOADENS15_INS16_ILi1ELi4ELi3EEES19_NSW_INS5_IJS1A_S1P_EEENS5_IJS1P_SC_EEEEEEENS4_39AutoVectorizingCopyWithAssumedAlignmentILi128EEENS4_14SM90_TMA_STOREES29_S2B_S2B_EEEvvEEEEvNT_6ParamsE:
[----:B------:R-:W1:Y:S01]  /*0000*/  LDC R1, c[0x0][0x37c] ;  /* 0x0000df00ff017b82 */ /* 0x000e620000000800 */
[----:B------:R-:W2:Y:S01]  /*0010*/  S2R R97, SR_TID.X ;  /* 0x0000000000617919 */ /* 0x000ea20000002100 */
[----:B------:R-:W3:Y:S06]  /*0020*/  LDCU.64 UR8, c[0x0][0x890] ;  /* 0x00011200ff0877ac */ /* 0x000eec0008000a00 */
[----:B------:R-:W4:Y:S01]  /*0030*/  S2UR UR46, SR_CgaCtaId ;  /* 0x00000000002e79c3 */ /* 0x000f220000008800 */
[----:B------:R-:W-:Y:S02]  /*0040*/  PRMT R86, RZ, 0x7610, R86 ;  /* 0x00007610ff567816 */ /* 0x000fe40000000056 */
[----:B------:R-:W-:Y:S01]  /*0050*/  ELECT P1, URZ, PT ;  /* 0x0000000000ff782f */ /* 0x000fe20003820000 */
[----:B---3--:R-:W-:-:S04]  /*0060*/  UISETP.NE.U32.AND UP0, UPT, UR8, URZ, UPT ;  /* 0x000000ff0800728c */ /* 0x008fc8000bf05070 */
[----:B------:R-:W-:Y:S02]  /*0070*/  UISETP.NE.AND.EX UP0, UPT, UR9, URZ, UPT, UP0 ;  /* 0x000000ff0900728c */ /* 0x000fe4000bf05300 */
[----:B----4-:R-:W-:Y:S02]  /*0080*/  ULOP3.LUT UR33, UR46, 0x1, URZ, 0xc0, !UPT ;  /* 0x000000012e217892 */ /* 0x010fe4000f8ec0ff */
[----:B------:R-:W-:Y:S01]  /*0090*/  ULOP3.LUT UR34, UR46, 0x1, URZ, 0x3c, !UPT ;  /* 0x000000012e227892 */ /* 0x000fe2000f8e3cff */
[----:B--2---:R-:W-:-:S05]  /*00a0*/  SHF.R.U32.HI R87, RZ, 0x5, R97 ;  /* 0x00000005ff577819 */ /* 0x004fca0000011661 */
[----:B------:R-:W2:Y:S02]  /*00b0*/  SHFL.IDX PT, R0, R87, RZ, 0x1f ;  /* 0x00001fff57007589 */ /* 0x000ea400000e0000 */
[----:B--2---:R-:W-:Y:S01]  /*00c0*/  R2UR UR25, R0 ;  /* 0x00000000001972ca */ /* 0x004fe200000e0000 */
[----:B-1----:R-:W-:-:S14]  /*00d0*/  BRA.U UP0, `(.L_x_0) ;  /* 0x0000000100307547 */ /* 0x002fdc000b800000 */
[----:B------:R-:W1:Y:S02]  /*00e0*/  LDCU.64 UR4, c[0x0][0x888] ;  /* 0x00011100ff0477ac */ /* 0x000e640008000a00 */
[----:B-1----:R-:W-:-:S04]  /*00f0*/  UISETP.NE.U32.AND UP0, UPT, UR4, URZ, UPT ;  /* 0x000000ff0400728c */ /* 0x002fc8000bf05070 */
[----:B------:R-:W-:-:S09]  /*0100*/  UISETP.NE.AND.EX UP0, UPT, UR5, URZ, UPT, UP0 ;  /* 0x000000ff0500728c */ /* 0x000fd2000bf05300 */
[----:B------:R-:W-:Y:S05]  /*0110*/  BRA.U !UP0, `(.L_x_1) ;  /* 0x0000000108147547 */ /* 0x000fea000b800000 */
[----:B------:R-:W1:Y:S01]  /*0120*/  LDC.64 R2, c[0x0][0x888] ;  /* 0x00022200ff027b82 */ /* 0x000e620000000a00 */
[----:B------:R-:W1:Y:S02]  /*0130*/  LDCU.64 UR4, c[0x0][0x358] ;  /* 0x00006b00ff0477ac */ /* 0x000e640008000a00 */
[----:B-1----:R1:W5:Y:S01]  /*0140*/  LDG.E R41, desc[UR4][R2.64] ;  /* 0x0000000402297981 */ /* 0x002362000c1e1900 */
[----:B------:R-:W-:Y:S01]  /*0150*/  HFMA2 R86, -RZ, RZ, 0, 5.9604644775390625e-08 ;  /* 0x00000001ff567431 */ /* 0x000fe200000001ff */
[----:B------:R-:W-:Y:S05]  /*0160*/  BRA `(.L_x_0) ;  /* 0x00000000000c7947 */ /* 0x000fea0003800000 */
.L_x_1:
[----:B------:R-:W1:Y:S01]  /*0170*/  LDCU UR4, c[0x0][0x880] ;  /* 0x00011000ff0477ac */ /* 0x000e620008000800 */
[----:B------:R-:W-:Y:S01]  /*0180*/  HFMA2 R86, -RZ, RZ, 0, 5.9604644775390625e-08 ;  /* 0x00000001ff567431 */ /* 0x000fe200000001ff */
[----:B-1----:R-:W-:-:S07]  /*0190*/  MOV R41, UR4 ;  /* 0x0000000400297c02 */ /* 0x002fce0008000f00 */
.L_x_0:
[----:B------:R-:W2:Y:S02]  /*01a0*/  LDCU.64 UR4, c[0x0][0x8b0] ;  /* 0x00011600ff0477ac */ /* 0x000ea40008000a00 */
[----:B--2---:R-:W-:-:S04]  /*01b0*/  UISETP.NE.U32.AND UP0, UPT, UR4, URZ, UPT ;  /* 0x000000ff0400728c */ /* 0x004fc8000bf05070 */
[----:B------:R-:W-:-:S09]  /*01c0*/  UISETP.NE.AND.EX UP0, UPT, UR5, URZ, UPT, UP0 ;  /* 0x000000ff0500728c */ /* 0x000fd2000bf05300 */
[----:B------:R-:W-:Y:S05]  /*01d0*/  BRA.U UP0, `(.L_x_2) ;  /* 0x0000000100287547 */ /* 0x000fea000b800000 */
[----:B------:R-:W2:Y:S02]  /*01e0*/  LDCU.64 UR4, c[0x0][0x8a8] ;  /* 0x00011500ff0477ac */ /* 0x000ea40008000a00 */
[----:B--2---:R-:W-:-:S04]  /*01f0*/  UISETP.NE.U32.AND UP0, UPT, UR4, URZ, UPT ;  /* 0x000000ff0400728c */ /* 0x004fc8000bf05070 */
[----:B------:R-:W-:-:S09]  /*0200*/  UISETP.NE.AND.EX UP0, UPT, UR5, URZ, UPT, UP0 ;  /* 0x000000ff0500728c */ /* 0x000fd2000bf05300 */
[----:B------:R-:W-:Y:S05]  /*0210*/  BRA.U !UP0, `(.L_x_3) ;  /* 0x0000000108107547 */ /* 0x000fea000b800000 */
[----:B------:R-:W2:Y:S01]  /*0220*/  LDC.64 R38, c[0x0][0x8a8] ;  /* 0x00022a00ff267b82 */ /* 0x000ea20000000a00 */
[----:B------:R-:W2:Y:S02]  /*0230*/  LDCU.64 UR4, c[0x0][0x358] ;  /* 0x00006b00ff0477ac */ /* 0x000ea40008000a00 */
[----:B--2---:R2:W5:Y:S01]  /*0240*/  LDG.E R38, desc[UR4][R38.64] ;  /* 0x0000000426267981 */ /* 0x004562000c1e1900 */
[----:B------:R-:W-:Y:S05]  /*0250*/  BRA `(.L_x_2) ;  /* 0x0000000000087947 */ /* 0x000fea0003800000 */
.L_x_3:
[----:B------:R-:W2:Y:S02]  /*0260*/  LDCU UR4, c[0x0][0x8a0] ;  /* 0x00011400ff0477ac */ /* 0x000ea40008000800 */
[----:B--2---:R-:W-:Y:S02]  /*0270*/  MOV R38, UR4 ;  /* 0x0000000400267c02 */ /* 0x004fe40008000f00 */
.L_x_2:
[----:B------:R-:W-:Y:S01]  /*0280*/  IMAD.U32 R0, RZ, RZ, UR25 ;  /* 0x00000019ff007e24 */ /* 0x000fe2000f8e00ff */
[----:B------:R-:W-:Y:S04]  /*0290*/  BSSY.RECONVERGENT B0, `(.L_x_4) ;  /* 0x000000c000007945 */ /* 0x000fe80003800200 */
[C---:B------:R-:W-:Y:S02]  /*02a0*/  ISETP.NE.OR P2, PT, R0.reuse, 0x1, !P1 ;  /* 0x000000010000780c */ /* 0x040fe40004f45670 */
[----:B------:R-:W-:-:S11]  /*02b0*/  ISETP.NE.OR P0, PT, R0, 0x3, !P1 ;  /* 0x000000030000780c */ /* 0x000fd60004f05670 */
[----:B------:R-:W-:Y:S05]  /*02c0*/  @P2 BRA `(.L_x_5) ;  /* 0x0000000000202947 */ /* 0x000fea0003800000 */
[----:B------:R-:W3:Y:S02]  /*02d0*/  LDCU.64 UR4, c[0x0][0x348] ;  /* 0x00006900ff0477ac */ /* 0x000ee40008000a00 */
[----:B---3--:R-:W-:Y:S02]  /*02e0*/  UIADD3 UR6, UP1, UPT, UR4, 0x80, URZ ;  /* 0x0000008004067890 */ /* 0x008fe4000ff3e0ff */
[----:B------:R-:W-:Y:S02]  /*02f0*/  UIADD3 UR4, UP0, UPT, UR4, 0x180, URZ ;  /* 0x0000018004047890 */ /* 0x000fe4000ff1e0ff */
[----:B------:R-:W-:Y:S02]  /*0300*/  UIADD3.X UR7, UPT, UPT, URZ, UR5, URZ, UP1, !UPT ;  /* 0x00000005ff077290 */ /* 0x000fe40008ffe4ff */
[----:B------:R-:W-:-:S07]  /*0310*/  UIADD3.X UR5, UPT, UPT, URZ, UR5, URZ, UP0, !UPT ;  /* 0x00000005ff057290 */ /* 0x000fce00087fe4ff */
[----:B------:R3:W-:Y:S02]  /*0320*/  UTMACCTL.PF [UR6] ;  /* 0x00000000060079b9 */ /* 0x0007e40008040000 */
[----:B------:R3:W-:Y:S02]  /*0330*/  UTMACCTL.PF [UR4] ;  /* 0x00000000040079b9 */ /* 0x0007e40008040000 */
[----:B---3--:R-:W-:Y:S01]  /*0340*/  NOP ;  /* 0x0000000000007918 */ /* 0x008fe20000000000 */
.L_x_5:
[----:B------:R-:W-:Y:S05]  /*0350*/  BSYNC.RECONVERGENT B0 ;  /* 0x0000000000007941 */ /* 0x000fea0003800200 */
.L_x_4:
[----:B------:R-:W-:Y:S04]  /*0360*/  BSSY.RECONVERGENT B0, `(.L_x_6) ;  /* 0x000000a000007945 */ /* 0x000fe80003800200 */
        /* <DEDUP_REMOVED lines=9> */
.L_x_7:
[----:B------:R-:W-:Y:S05]  /*0400*/  BSYNC.RECONVERGENT B0 ;  /* 0x0000000000007941 */ /* 0x000fea0003800200 */
.L_x_6:
[----:B------:R-:W3:Y:S01]  /*0410*/  LDCU.64 UR4, c[0x0][0x888] ;  /* 0x00011100ff0477ac */ /* 0x000ee20008000a00 */
[----:B------:R-:W-:Y:S02]  /*0420*/  UISETP.EQ.U32.AND UP1, UPT, UR8, URZ, UPT ;  /* 0x000000ff0800728c */ /* 0x000fe4000bf22070 */
[----:B------:R-:W-:Y:S02]  /*0430*/  UPLOP3.LUT UP3, UPT, UPT, UPT, UPT, 0x80, 0x8 ;  /* 0x000000000008789c */ /* 0x000fe40003f6f070 */
[----:B---3--:R-:W-:-:S04]  /*0440*/  UISETP.NE.U32.AND UP0, UPT, UR4, URZ, UPT ;  /* 0x000000ff0400728c */ /* 0x008fc8000bf05070 */
[----:B------:R-:W-:-:S04]  /*0450*/  UISETP.NE.AND.EX UP0, UPT, UR5, URZ, UPT, UP0 ;  /* 0x000000ff0500728c */ /* 0x000fc8000bf05300 */
[----:B------:R-:W-:-:S04]  /*0460*/  UISETP.EQ.OR.EX UP2, UPT, UR9, URZ, !UP0, UP1 ;  /* 0x000000ff0900728c */ /* 0x000fc8000c742710 */
[----:B------:R-:W-:-:S06]  /*0470*/  UP2UR UR4, UPR, URZ, 0x4 ;  /* 0x00000004ff047883 */ /* 0x000fcc0008000000 */
[----:B------:R-:W-:Y:S01]  /*0480*/  MOV R89, UR4 ;  /* 0x0000000400597c02 */ /* 0x000fe20008000f00 */
[----:B------:R-:W-:Y:S06]  /*0490*/  BRA.U !UP2, `(.L_x_8) ;  /* 0x000000010a207547 */ /* 0x000fec000b800000 */
[----:B------:R-:W-:Y:S01]  /*04a0*/  UISETP.NE.U32.AND UP1, UPT, UR8, URZ, UPT ;  /* 0x000000ff0800728c */ /* 0x000fe2000bf25070 */
[----:B-----5:R-:W-:Y:S01]  /*04b0*/  FSETP.NEU.AND P0, PT, R41, RZ, PT ;  /* 0x000000ff2900720b */ /* 0x020fe20003f0d000 */
[----:B------:R-:W-:Y:S02]  /*04c0*/  USEL UR4, URZ, 0xffffffff, UP0 ;  /* 0xffffffffff047887 */ /* 0x000fe40008000000 */
[----:B------:R-:W-:-:S10]  /*04d0*/  UISETP.NE.AND.EX UP1, UPT, UR9, URZ, UPT, UP1 ;  /* 0x000000ff0900728c */ /* 0x000fd4000bf25310 */
[----:B------:R-:W-:Y:S01]  /*04e0*/  VOTEU.ANY UP0, P0 ;  /* 0x0000000000ff7886 */ /* 0x000fe20000000100 */
[----:B------:R-:W-:-:S04]  /*04f0*/  @!UP1 USEL UR4, URZ, 0xffffffff, UP0 ;  /* 0xffffffffff049887 */ /* 0x000fc80008000000 */
[----:B------:R-:W-:-:S04]  /*0500*/  ULOP3.LUT UR4, UR4, 0x1, URZ, 0xc0, !UPT ;  /* 0x0000000104047892 */ /* 0x000fc8000f8ec0ff */
[----:B------:R-:W-:-:S11]  /*0510*/  UISETP.NE.U32.AND UP3, UPT, UR4, 0x1, UPT ;  /* 0x000000010400788c */ /* 0x000fd6000bf65070 */
.L_x_8:
[----:B------:R-:W3:Y:S01]  /*0520*/  SHFL.IDX PT, R0, R87, RZ, 0x1f ;  /* 0x00001fff57007589 */ /* 0x000ee200000e0000 */
[----:B------:R-:W-:-:S04]  /*0530*/  UISETP.NE.AND UP0, UPT, UR25, 0x2, UPT ;  /* 0x000000021900788c */ /* 0x000fc8000bf05270 */
[----:B------:R-:W-:Y:S02]  /*0540*/  UISETP.EQ.AND UP1, UPT, UR33, URZ, !UP0 ;  /* 0x000000ff2100728c */ /* 0x000fe4000c722270 */
[----:B------:R-:W-:-:S04]  /*0550*/  USEL UR41, URZ, 0x1, UP0 ;  /* 0x00000001ff297887 */ /* 0x000fc80008000000 */
[----:B------:R-:W-:Y:S02]  /*0560*/  PLOP3.LUT P3, PT, P1, PT, UP1, 0x80, 0x8 ;  /* 0x000000000008781c */ /* 0x000fe40000f6f018 */
[----:B---3--:R-:W-:-:S13]  /*0570*/  ISETP.NE.AND P0, PT, R0, RZ, PT ;  /* 0x000000ff0000720c */ /* 0x008fda0003f05270 */
[----:B------:R-:W-:Y:S05]  /*0580*/  @P0 BRA `(.L_x_9) ;  /* 0x0000000400100947 */ /* 0x000fea0003800000 */
[----:B------:R-:W-:Y:S01]  /*0590*/  ELECT P0, URZ, PT ;  /* 0x0000000000ff782f */ /* 0x000fe20003800000 */
[----:B------:R-:W-:-:S12]  /*05a0*/  BSSY.RECONVERGENT B0, `(.L_x_9) ;  /* 0x0000042000007945 */ /* 0x000fd80003800200 */
[----:B------:R-:W-:Y:S05]  /*05b0*/  @!P0 BRA `(.L_x_10) ;  /* 0x0000000400008947 */ /* 0x000fea0003800000 */
[----:B------:R-:W-:Y:S01]  /*05c0*/  UMOV UR4, 0x400 ;  /* 0x0000040000047882 */ /* 0x000fe20000000000 */
[----:B------:R-:W-:Y:S01]  /*05d0*/  UMOV UR8, 0x1 ;  /* 0x0000000100087882 */ /* 0x000fe20000000000 */
[----:B------:R-:W-:Y:S01]  /*05e0*/  UMOV UR6, 0x2 ;  /* 0x0000000200067882 */ /* 0x000fe20000000000 */
[----:B------:R-:W-:Y:S02]  /*05f0*/  ULEA UR4, UR46, UR4, 0x18 ;  /* 0x000000042e047291 */ /* 0x000fe4000f8ec0ff */
[----:B------:R-:W-:-:S04]  /*0600*/  UIADD3 UR8, UPT, UPT, -UR8, 0x100000, URZ ;  /* 0x0010000008087890 */ /* 0x000fc8000fffe1ff */
[----:B------:R-:W-:Y:S02]  /*0610*/  USHF.L.U32 UR9, UR8, 0xb, URZ ;  /* 0x0000000b08097899 */ /* 0x000fe400080006ff */
[----:B------:R-:W-:Y:S02]  /*0620*/  USHF.L.U32 UR8, UR8, 0x1, URZ ;  /* 0x0000000108087899 */ /* 0x000fe400080006ff */
[----:B------:R-:W-:-:S04]  /*0630*/  UIADD3 UR6, UPT, UPT, -UR6, 0x100000, URZ ;  /* 0x0010000006067890 */ /* 0x000fc8000fffe1ff */
[----:B------:R-:W-:Y:S02]  /*0640*/  USHF.L.U32 UR7, UR6, 0xb, URZ ;  /* 0x0000000b06077899 */ /* 0x000fe400080006ff */
[----:B------:R-:W-:Y:S01]  /*0650*/  USHF.L.U32 UR6, UR6, 0x1, URZ ;  /* 0x0000000106067899 */ /* 0x000fe200080006ff */
[----:B------:R-:W3:Y:S03]  /*0660*/  FENCE.VIEW.ASYNC.S ;  /* 0x00000000000073c6 */ /* 0x000ee60000000000 */
[----:B---3--:R3:W4:Y:S08]  /*0670*/  SYNCS.EXCH.64 URZ, [UR4], UR8 ;  /* 0x0000000804ff75b2 */ /* 0x0087300008000100 */
[----:B------:R3:W1:Y:S01]  /*0680*/  SYNCS.EXCH.64 URZ, [UR4+0xd0], UR6 ;  /* 0x0000d00604ff75b2 */ /* 0x0006620008000100 */
        /* <DEDUP_REMOVED lines=49> */
[----:B------:R3:W1:Y:S02]  /*09a0*/  SYNCS.EXCH.64 URZ, [UR4+0x198], UR6 ;  /* 0x0001980604ff75b2 */ /* 0x0006640008000100 */
[----:B---34-:R-:W-:Y:S01]  /*09b0*/  NOP ;  /* 0x0000000000007918 */ /* 0x018fe20000000000 */
.L_x_10:
[----:B------:R-:W-:Y:S05]  /*09c0*/  BSYNC.RECONVERGENT B0 ;  /* 0x0000000000007941 */ /* 0x000fea0003800200 */
.L_x_9:
[----:B------:R-:W3:Y:S01]  /*09d0*/  SHFL.IDX PT, R0, R87, RZ, 0x1f ;  /* 0x00001fff57007589 */ /* 0x000ee200000e0000 */
[----:B------:R-:W-:Y:S01]  /*09e0*/  NOP ;  /* 0x0000000000007918 */ /* 0x000fe20000000000 */
[----:B---3--:R-:W-:-:S13]  /*09f0*/  ISETP.NE.AND P0, PT, R0, 0x1, PT ;  /* 0x000000010000780c */ /* 0x008fda0003f05270 */
[----:B------:R-:W-:Y:S05]  /*0a00*/  @P0 BRA `(.L_x_11) ;  /* 0x0000000000440947 */ /* 0x000fea0003800000 */
        /* <DEDUP_REMOVED lines=10> */
[----:B------:R-:W-:Y:S01]  /*0ab0*/  ELECT P0, URZ, PT ;  /* 0x0000000000ff782f */ /* 0x000fe20003800000 */
[----:B------:R-:W3:Y:S02]  /*0ac0*/  FENCE.VIEW.ASYNC.S ;  /* 0x00000000000073c6 */ /* 0x000ee40000000000 */
[----:B---3--:R3:W4:Y:S08]  /*0ad0*/  SYNCS.EXCH.64 URZ, [UR4+0x1a0], UR8 ;  /* 0x0001a00804ff75b2 */ /* 0x0087300008000100 */
[----:B------:R3:W1:Y:S01]  /*0ae0*/  SYNCS.EXCH.64 URZ, [UR4+0x1b0], UR6 ;  /* 0x0001b00604ff75b2 */ /* 0x0006620008000100 */
[----:B------:R3:W1:Y:S01]  /*0af0*/  SYNCS.EXCH.64 URZ, [UR4+0x1a8], UR8 ;  /* 0x0001a80804ff75b2 */ /* 0x0006620008000100 */
[----:B------:R3:W1:Y:S01]  /*0b00*/  SYNCS.EXCH.64 URZ, [UR4+0x1b8], UR6 ;  /* 0x0001b80604ff75b2 */ /* 0x0006620008000100 */
[----:B------:R-:W-:Y:S01]  /*0b10*/  NOP ;  /* 0x0000000000007918 */ /* 0x000fe20000000000 */
.L_x_11:
[----:B------:R-:W2:Y:S01]  /*0b20*/  SHFL.IDX PT, R0, R87, RZ, 0x1f ;  /* 0x00001fff57007589 */ /* 0x000ea200000e0000 */
[----:B------:R-:W-:Y:S01]  /*0b30*/  NOP ;  /* 0x0000000000007918 */ /* 0x000fe20000000000 */
[----:B--2---:R-:W-:-:S13]  /*0b40*/  ISETP.NE.AND P0, PT, R0, 0x3, PT ;  /* 0x000000030000780c */ /* 0x004fda0003f05270 */
[----:B------:R-:W-:Y:S05]  /*0b50*/  @P0 BRA `(.L_x_12) ;  /* 0x00000000002c0947 */ /* 0x000fea0003800000 */
[----:B---3--:R-:W-:Y:S01]  /*0b60*/  UMOV UR6, 0x400 ;  /* 0x0000040000067882 */ /* 0x008fe20000000000 */
[----:B------:R-:W-:Y:S01]  /*0b70*/  UMOV UR4, 0x20 ;  /* 0x0000002000047882 */ /* 0x000fe20000000000 */
[----:B------:R-:W-:Y:S02]  /*0b80*/  ULEA UR6, UR46, UR6, 0x18 ;  /* 0x000000062e067291 */ /* 0x000fe4000f8ec0ff */
[----:B------:R-:W-:-:S04]  /*0b90*/  UIADD3 UR4, UPT, UPT, -UR4, 0x100000, URZ ;  /* 0x0010000004047890 */ /* 0x000fc8000fffe1ff */
[----:B------:R-:W-:Y:S02]  /*0ba0*/  USHF.L.U32 UR5, UR4, 0xb, URZ ;  /* 0x0000000b04057899 */ /* 0x000fe400080006ff */
[----:B------:R-:W-:Y:S01]  /*0bb0*/  USHF.L.U32 UR4, UR4, 0x1, URZ ;  /* 0x0000000104047899 */ /* 0x000fe200080006ff */
[----:B------:R-:W-:Y:S01]  /*0bc0*/  ELECT P0, URZ, PT ;  /* 0x0000000000ff782f */ /* 0x000fe20003800000 */
[----:B------:R-:W2:Y:S10]  /*0bd0*/  FENCE.VIEW.ASYNC.S ;  /* 0x00000000000073c6 */ /* 0x000eb40000000000 */
[----:B--2---:R2:W3:Y:S01]  /*0be0*/  SYNCS.EXCH.64 URZ, [UR6+0x1c0], UR4 ;  /* 0x0001c00406ff75b2 */ /* 0x0044e20008000100 */
[----:B------:R2:W1:Y:S01]  /*0bf0*/  SYNCS.EXCH.64 URZ, [UR6+0x1c8], UR4 ;  /* 0x0001c80406ff75b2 */ /* 0x0004620008000100 */
[----:B------:R-:W-:Y:S01]  /*0c00*/  NOP ;  /* 0x0000000000007918 */ /* 0x000fe20000000000 */
.L_x_12:
[----:B------:R-:W4:Y:S01]  /*0c10*/  SHFL.IDX PT, R0, R87, RZ, 0x1f ;  /* 0x00001fff57007589 */ /* 0x000f2200000e0000 */
[----:B------:R-:W-:Y:S01]  /*0c20*/  NOP ;  /* 0x0000000000007918 */ /* 0x000fe20000000000 */
[----:B----4-:R-:W-:-:S13]  /*0c30*/  ISETP.NE.AND P0, PT, R0, 0x4, PT ;  /* 0x000000040000780c */ /* 0x010fda0003f05270 */
[----:B------:R-:W-:Y:S05]  /*0c40*/  @P0 BRA `(.L_x_13) ;  /* 0x0000000000480947 */ /* 0x000fea0003800000 */
[----:B--23--:R-:W-:Y:S01]  /*0c50*/  UMOV UR4, 0x3a0 ;  /* 0x000003a000047882 */ /* 0x00cfe20000000000 */
[----:B------:R-:W-:Y:S01]  /*0c60*/  UMOV UR6, 0x400 ;  /* 0x0000040000067882 */ /* 0x000fe20000000000 */
[----:B------:R-:W-:Y:S01]  /*0c70*/  USEL UR4, UR4, 0x320, UP3 ;  /* 0x0000032004047887 */ /* 0x000fe20009800000 */
        /* <DEDUP_REMOVED lines=9> */
[----:B------:R-:W2:Y:S02]  /*0d10*/  FENCE.VIEW.ASYNC.S ;  /* 0x00000000000073c6 */ /* 0x000ea40000000000 */
[----:B--2---:R4:W2:Y:S08]  /*0d20*/  SYNCS.EXCH.64 URZ, [UR6+0x1d0], UR8 ;  /* 0x0001d00806ff75b2 */ /* 0x0048b00008000100 */
[----:B------:R4:W3:Y:S01]  /*0d30*/  SYNCS.EXCH.64 URZ, [UR6+0x1e0], UR4 ;  /* 0x0001e00406ff75b2 */ /* 0x0008e20008000100 */
[----:B------:R4:W1:Y:S01]  /*0d40*/  SYNCS.EXCH.64 URZ, [UR6+0x1d8], UR8 ;  /* 0x0001d80806ff75b2 */ /* 0x0008620008000100 */
[----:B------:R4:W1:Y:S02]  /*0d50*/  SYNCS.EXCH.64 URZ, [UR6+0x1e8], UR4 ;  /* 0x0001e80406ff75b2 */ /* 0x0008640008000100 */
[----:B----4-:R-:W-:Y:S01]  /*0d60*/  NOP ;  /* 0x0000000000007918 */ /* 0x010fe20000000000 */
.L_x_13:
[----:B------:R-:W4:Y:S01]  /*0d70*/  SHFL.IDX PT, R0, R87, RZ, 0x1f ;  /* 0x00001fff57007589 */ /* 0x000f2200000e0000 */
[----:B------:R-:W-:Y:S01]  /*0d80*/  NOP ;  /* 0x0000000000007918 */ /* 0x000fe20000000000 */
[----:B----4-:R-:W-:-:S13]  /*0d90*/  ISETP.NE.AND P0, PT, R0, 0x5, PT ;  /* 0x000000050000780c */ /* 0x010fda0003f05270 */
[----:B------:R-:W-:Y:S05]  /*0da0*/  @P0 BRA `(.L_x_14) ;  /* 0x0000000000540947 */ /* 0x000fea0003800000 */
[----:B--23--:R-:W-:Y:S01]  /*0db0*/  UMOV UR4, 0x400 ;  /* 0x0000040000047882 */ /* 0x00cfe20000000000 */
        /* <DEDUP_REMOVED lines=14> */
[----:B------:R4:W1:Y:S01]  /*0ea0*/  SYNCS.EXCH.64 URZ, [UR4+0x218], UR8 ;  /* 0x0002180804ff75b2 */ /* 0x0008620008000100 */
[----:B------:R4:W1:Y:S01]  /*0eb0*/  SYNCS.EXCH.64 URZ, [UR4+0x200], UR6 ;  /* 0x0002000604ff75b2 */ /* 0x0008620008000100 */
[----:B------:R4:W1:Y:S01]  /*0ec0*/  SYNCS.EXCH.64 URZ, [UR4+0x220], UR8 ;  /* 0x0002200804ff75b2 */ /* 0x0008620008000100 */
[----:B------:R4:W1:Y:S01]  /*0ed0*/  SYNCS.EXCH.64 URZ, [UR4+0x208], UR6 ;  /* 0x0002080604ff75b2 */ /* 0x0008620008000100 */
[----:B------:R4:W1:Y:S02]  /*0ee0*/  SYNCS.EXCH.64 URZ, [UR4+0x228], UR8 ;  /* 0x0002280804ff75b2 */ /* 0x0008640008000100 */
[----:B----4-:R-:W-:Y:S01]  /*0ef0*/  NOP ;  /* 0x0000000000007918 */ /* 0x010fe20000000000 */
.L_x_14:
[----:B------:R-:W4:Y:S01]  /*0f00*/  SHFL.IDX PT, R0, R87, RZ, 0x1f ;  /* 0x00001fff57007589 */ /* 0x000f2200000e0000 */
[----:B------:R-:W-:Y:S01]  /*0f10*/  ISETP.NE.OR P1, PT, RZ, UR25, !P1 ;  /* 0x00000019ff007c0c */ /* 0x000fe2000cf25670 */
[----:B------:R-:W-:Y:S01]  /*0f20*/  NOP ;  /* 0x0000000000007918 */ /* 0x000fe20000000000 */
[----:B----4-:R-:W-:-:S13]  /*0f30*/  ISETP.NE.AND P0, PT, R0, 0x3, PT ;  /* 0x000000030000780c */ /* 0x010fda0003f05270 */
[----:B------:R-:W-:Y:S05]  /*0f40*/  @P0 BRA `(.L_x_15) ;  /* 0x0000000000340947 */ /* 0x000fea0003800000 */
[----:B--23--:R-:W-:Y:S01]  /*0f50*/  UMOV UR4, 0x400 ;  /* 0x0000040000047882 */ /* 0x00cfe20000000000 */
[----:B------:R-:W-:Y:S01]  /*0f60*/  UMOV UR6, 0x20 ;  /* 0x0000002000067882 */ /* 0x000fe20000000000 */
[----:B------:R-:W-:Y:S02]  /*0f70*/  ULEA UR4, UR46, UR4, 0x18 ;  /* 0x000000042e047291 */ /* 0x000fe4000f8ec0ff */
[----:B------:R-:W-:-:S04]  /*0f80*/  UIADD3 UR6, UPT, UPT, -UR6, 0x100000, URZ ;  /* 0x0010000006067890 */ /* 0x000fc8000fffe1ff */
[----:B------:R-:W-:Y:S02]  /*0f90*/  USHF.L.U32 UR7, UR6, 0xb, URZ ;  /* 0x0000000b06077899 */ /* 0x000fe400080006ff */
[----:B------:R-:W-:Y:S01]  /*0fa0*/  USHF.L.U32 UR6, UR6, 0x1, URZ ;  /* 0x0000000106067899 */ /* 0x000fe200080006ff */
[----:B------:R-:W-:Y:S01]  /*0fb0*/  ELECT P0, URZ, PT ;  /* 0x0000000000ff782f */ /* 0x000fe20003800000 */
[----:B------:R-:W2:Y:S10]  /*0fc0*/  FENCE.VIEW.ASYNC.S ;  /* 0x00000000000073c6 */ /* 0x000eb40000000000 */
[----:B--2---:R4:W2:Y:S01]  /*0fd0*/  SYNCS.EXCH.64 URZ, [UR4+0x230], UR6 ;  /* 0x0002300604ff75b2 */ /* 0x0048a20008000100 */
[----:B------:R4:W3:Y:S01]  /*0fe0*/  SYNCS.EXCH.64 URZ, [UR4+0x240], UR6 ;  /* 0x0002400604ff75b2 */ /* 0x0008e20008000100 */
[----:B------:R4:W1:Y:S01]  /*0ff0*/  SYNCS.EXCH.64 URZ, [UR4+0x238], UR6 ;  /* 0x0002380604ff75b2 */ /* 0x0008620008000100 */
[----:B------:R4:W1:Y:S02]  /*1000*/  SYNCS.EXCH.64 URZ, [UR4+0x248], UR6 ;  /* 0x0002480604ff75b2 */ /* 0x0008640008000100 */
[----:B----4-:R-:W-:Y:S01]  /*1010*/  NOP ;  /* 0x0000000000007918 */ /* 0x010fe20000000000 */
.L_x_15:
[----:B------:R-:W-:Y:S01]  /*1020*/  VOTEU.ALL UP0, P1 ;  /* 0x0000000000ff7886 */ /* 0x000fe20000800000 */
[----:B--23--:R-:W-:Y:S01]  /*1030*/  UMOV UR4, 0x20 ;  /* 0x0000002000047882 */ /* 0x00cfe20000000000 */
[----:B------:R-:W2:Y:S01]  /*1040*/  LDCU UR7, c[0x0][0x36c] ;  /* 0x00006d80ff0777ac */ /* 0x000ea20008000800 */
[----:B------:R-:W-:Y:S01]  /*1050*/  NOP ;  /* 0x0000000000007918 */ /* 0x000fe20000000000 */
[----:B------:R-:W-:Y:S01]  /*1060*/  LOP3.LUT R0, R97, 0x1f, RZ, 0xc0, !PT ;  /* 0x0000001f61007812 */ /* 0x000fe200078ec0ff */
[----:B------:R-:W-:Y:S01]  /*1070*/  @!UP0 UMOV UR6, 0x400 ;  /* 0x0000040000068882 */ /* 0x000fe20000000000 */
[----:B------:R-:W-:-:S04]  /*1080*/  @!UP0 UIADD3 UR4, UPT, UPT, -UR4, 0x100000, URZ ;  /* 0x0010000004048890 */ /* 0x000fc8000fffe1ff */
[----:B------:R-:W-:Y:S02]  /*1090*/  @!UP0 USHF.L.U32 UR5, UR4, 0xb, URZ ;  /* 0x0000000b04058899 */ /* 0x000fe400080006ff */
[----:B------:R-:W-:Y:S02]  /*10a0*/  @!UP0 USHF.L.U32 UR4, UR4, 0x1, URZ ;  /* 0x0000000104048899 */ /* 0x000fe400080006ff */
[----:B------:R-:W-:Y:S01]  /*10b0*/  @!UP0 ULEA UR6, UR46, UR6, 0x18 ;  /* 0x000000062e068291 */ /* 0x000fe2000f8ec0ff */
[----:B------:R-:W-:Y:S01]  /*10c0*/  VOTEU.ALL UP0, P1 ;  /* 0x0000000000ff7886 */ /* 0x000fe20000800000 */
[----:B------:R-:W-:Y:S02]  /*10d0*/  UISETP.NE.AND UP4, UPT, UR25, URZ, UPT ;  /* 0x000000ff1900728c */ /* 0x000fe4000bf85270 */
[----:B--2---:R-:W-:Y:S01]  /*10e0*/  UISETP.EQ.U32.AND UP5, UPT, UR7, 0x1, UPT ;  /* 0x000000010700788c */ /* 0x004fe2000bfa2070 */
[----:B------:R-:W2:Y:S07]  /*10f0*/  FENCE.VIEW.ASYNC.S ;  /* 0x00000000000073c6 */ /* 0x000eae0000000000 */
[----:B--2---:R2:W3:Y:S01]  /*1100*/  @!UP0 SYNCS.EXCH.64 URZ, [UR6+0x250], UR4 ;  /* 0x0002500406ff85b2 */ /* 0x0044e20008000100 */
[----:B------:R-:W-:Y:S05]  /*1110*/  BRA.U !UP5, `(.L_x_16) ;  /* 0x000000010d087547 */ /* 0x000fea000b800000 */
[----:B-1-3--:R-:W-:Y:S01]  /*1120*/  UCGABAR_ARV ;  /* 0x00000000000079c7 */ /* 0x00afe20008000000 */
[----:B------:R-:W-:Y:S05]  /*1130*/  BRA `(.L_x_17) ;  /* 0x0000000000047947 */ /* 0x000fea0003800000 */
.L_x_16:
[----:B-1-3--:R-:W-:Y:S01]  /*1140*/  NOP ;  /* 0x0000000000007918 */ /* 0x00afe20000000000 */
.L_x_17:
[----:B------:R-:W1:Y:S01]  /*1150*/  S2UR UR20, SR_CTAID.X ;  /* 0x00000000001479c3 */ /* 0x000e620000002500 */
[----:B------:R-:W-:-:S05]  /*1160*/  CS2R.32 R88, SR_CgaSize ;  /* 0x0000000000587805 */ /* 0x000fca0000008a00 */
[----:B------:R-:W-:-:S05]  /*1170*/  IMAD R88, R88, -0xa0, RZ ;  /* 0xffffff6058587824 */ /* 0x000fca00078e02ff */
[----:B--2---:R-:W-:-:S14]  /*1180*/  R2UR UR5, R88 ;  /* 0x00000000580572ca */ /* 0x004fdc00000e0000 */
[----:B------:R-:W2:Y:S01]  /*1190*/  LDCU UR5, c[0x0][UR5+0x2b0] ;  /* 0x00005600050577ac */ /* 0x000ea20008000800 */
[----:B------:R-:W-:-:S05]  /*11a0*/  CS2R.32 R88, SR_CgaSize ;  /* 0x0000000000587805 */ /* 0x000fca0000008a00 */
[----:B------:R-:W-:-:S05]  /*11b0*/  IMAD R88, R88, -0xa0, RZ ;  /* 0xffffff6058587824 */ /* 0x000fca00078e02ff */
[----:B------:R-:W-:-:S14]  /*11c0*/  R2UR UR4, R88 ;  /* 0x00000000580472ca */ /* 0x000fdc00000e0000 */
[----:B------:R-:W3:Y:S01]  /*11d0*/  LDCU UR4, c[0x0][UR4+0x2b4] ;  /* 0x00005680040477ac */ /* 0x000ee20008000800 */
[----:B------:R-:W4:Y:S01]  /*11e0*/  S2UR UR7, SR_CTAID.Y ;  /* 0x00000000000779c3 */ /* 0x000f220000002600 */
[----:B------:R-:W-:-:S05]  /*11f0*/  CS2R.32 R88, SR_CgaSize ;  /* 0x0000000000587805 */ /* 0x000fca0000008a00 */
[----:B------:R-:W-:-:S05]  /*1200*/  IMAD R88, R88, -0xa0, RZ ;  /* 0xffffff6058587824 */ /* 0x000fca00078e02ff */
[----:B------:R-:W-:-:S14]  /*1210*/  R2UR UR8, R88 ;  /* 0x00000000580872ca */ /* 0x000fdc00000e0000 */
[----:B------:R-:W3:Y:S01]  /*1220*/  LDCU UR8, c[0x0][UR8+0x2a0] ;  /* 0x00005400080877ac */ /* 0x000ee20008000800 */
[----:B------:R-:W3:Y:S01]  /*1230*/  LDCU UR21, c[0x0][0xb24] ;  /* 0x00016480ff1577ac */ /* 0x000ee20008000800 */
[----:B------:R-:W1:Y:S01]  /*1240*/  S2UR UR36, SR_CTAID.Z ;  /* 0x00000000002479c3 */ /* 0x000e620000002700 */
[----:B------:R-:W-:-:S05]  /*1250*/  CS2R.32 R88, SR_CgaSize ;  /* 0x0000000000587805 */ /* 0x000fca0000008a00 */
[----:B------:R-:W-:-:S05]  /*1260*/  IMAD R88, R88, -0xa0, RZ ;  /* 0xffffff6058587824 */ /* 0x000fca00078e02ff */
[----:B------:R-:W-:-:S14]  /*1270*/  R2UR UR63, R88 ;  /* 0x00000000583f72ca */ /* 0x000fdc00000e0000 */
[----:B------:R-:W3:Y:S01]  /*1280*/  LDCU UR63, c[0x0][UR63+0x2a4] ;  /* 0x000054803f3f77ac */ /* 0x000ee20008000800 */
[----:B------:R-:W-:Y:S02]  /*1290*/  UISETP.GT.U32.AND UP0, UPT, UR33, 0xffff, UPT ;  /* 0x0000ffff2100788c */ /* 0x000fe4000bf04070 */
[----:B------:R-:W-:Y:S01]  /*12a0*/  USHF.L.U32 UR27, UR46, 0xa, URZ ;  /* 0x0000000a2e1b7899 */ /* 0x000fe200080006ff */
[----:B-1----:R-:W-:Y:S01]  /*12b0*/  I2FP.F32.U32 R3, UR20 ;  /* 0x0000001400037c45 */ /* 0x002fe20008201000 */
[----:B------:R-:W-:Y:S01]  /*12c0*/  UMOV UR30, 0x5 ;  /* 0x00000005001e7882 */ /* 0x000fe20000000000 */
[----:B------:R-:W1:Y:S03]  /*12d0*/  LDCU UR42, c[0x0][0xb24] ;  /* 0x00016480ff2a77ac */ /* 0x000e660008000800 */
[----:B--2---:R-:W-:Y:S01]  /*12e0*/  FMUL R3, R3, UR5 ;  /* 0x0000000503037c20 */ /* 0x004fe20008400000 */
[----:B------:R-:W2:Y:S01]  /*12f0*/  LDCU UR29, c[0x0][0xb30] ;  /* 0x00016600ff1d77ac */ /* 0x000ea20008000800 */
[----:B----4-:R-:W-:Y:S01]  /*1300*/  I2FP.F32.U32 R2, UR7 ;  /* 0x0000000700027c45 */ /* 0x010fe20008201000 */
[----:B------:R-:W-:-:S03]  /*1310*/  USHF.L.U32 UR45, UR20, 0x6, URZ ;  /* 0x00000006142d7899 */ /* 0x000fc600080006ff */
[----:B------:R-:W4:Y:S01]  /*1320*/  F2I.U32.TRUNC.NTZ R3, R3 ;  /* 0x0000000300037305 */ /* 0x000f22000020f000 */
[----:B------:R-:W-:Y:S01]  /*1330*/  USEL UR26, UR33, 0xffff, !UP0 ;  /* 0x0000ffff211a7887 */ /* 0x000fe2000c000000 */
[----:B---3--:R-:W-:Y:S01]  /*1340*/  FMUL R2, R2, UR4 ;  /* 0x0000000402027c20 */ /* 0x008fe20008400000 */
[----:B------:R-:W-:Y:S01]  /*1350*/  UISETP.GE.AND UP2, UPT, UR21, 0x1, UPT ;  /* 0x000000011500788c */ /* 0x000fe2000bf46270 */
[----:B------:R-:W-:-:S04]  /*1360*/  UMOV UR24, UR7 ;  /* 0x0000000700187c82 */ /* 0x000fc80008000000 */
[----:B------:R-:W3:Y:S01]  /*1370*/  F2I.U32.TRUNC.NTZ R2, R2 ;  /* 0x0000000200027305 */ /* 0x000ee2000020f000 */
[----:B----4-:R-:W-:Y:S02]  /*1380*/  R2UR UR4, R3 ;  /* 0x00000000030472ca */ /* 0x010fe400000e0000 */
[----:B------:R-:W-:Y:S02]  /*1390*/  PRMT R3, RZ, 0x7610, R3 ;  /* 0x00007610ff037816 */ /* 0x000fe40000000003 */
[----:B---3--:R-:W-:Y:S02]  /*13a0*/  R2UR UR6, R2 ;  /* 0x00000000020672ca */ /* 0x008fe400000e0000 */
[----:B------:R-:W-:-:S07]  /*13b0*/  PRMT R2, RZ, 0x7610, R2 ;  /* 0x00007610ff027816 */ /* 0x000fce0000000002 */
[----:B------:R-:W-:-:S04]  /*13c0*/  UIADD3 UR5, UPT, UPT, -UR4, URZ, URZ ;  /* 0x000000ff04057290 */ /* 0x000fc8000fffe1ff */
[----:B------:R-:W-:Y:S02]  /*13d0*/  UIMAD UR5, UR8, UR5, UR20 ;  /* 0x00000005080572a4 */ /* 0x000fe4000f8e0214 */
[----:B------:R-:W-:-:S04]  /*13e0*/  UIADD3 UR4, UPT, UPT, -UR6, URZ, URZ ;  /* 0x000000ff06047290 */ /* 0x000fc8000fffe1ff */
[----:B------:R-:W-:Y:S01]  /*13f0*/  IMAD.U32 R88, RZ, RZ, UR5 ;  /* 0x00000005ff587e24 */ /* 0x000fe2000f8e00ff */
[----:B------:R-:W-:Y:S01]  /*1400*/  UIMAD UR63, UR63, UR4, UR7 ;  /* 0x000000043f3f72a4 */ /* 0x000fe2000f8e0207 */
[----:B-12---:R-:W-:Y:S11]  /*1410*/  BRA.U UP4, `(.L_x_18) ;  /* 0x0000000104407547 */ /* 0x006ff6000b800000 */
[----:B------:R-:W-:-:S13]  /*1420*/  R2UR UR4, R88 ;  /* 0x00000000580472ca */ /* 0x000fda00000e0000 */
[----:B------:R-:W-:Y:S02]  /*1430*/  UISETP.GT.U32.AND UP0, UPT, UR4, 0x1, UPT ;  /* 0x000000010400788c */ /* 0x000fe4000bf04070 */
[----:B------:R-:W-:Y:S02]  /*1440*/  ULOP3.LUT UR4, UR4, 0xfffffffe, URZ, 0xc0, !UPT ;  /* 0xfffffffe04047892 */ /* 0x000fe4000f8ec0ff */
[----:B------:R-:W-:Y:S02]  /*1450*/  UISETP.NE.AND UP1, UPT, UR63, URZ, UP0 ;  /* 0x000000ff3f00728c */ /* 0x000fe40008725270 */
[----:B------:R-:W-:Y:S02]  /*1460*/  UISETP.NE.AND UP0, UPT, UR63, 0x1, UP0 ;  /* 0x000000013f00788c */ /* 0x000fe40008705270 */
[----:B------:R-:W-:Y:S02]  /*1470*/  USEL UR7, URZ, 0x1, UP1 ;  /* 0x00000001ff077887 */ /* 0x000fe40008800000 */
[----:B------:R-:W-:-:S02]  /*1480*/  USEL UR6, URZ, 0x4, UP0 ;  /* 0x00000004ff067887 */ /* 0x000fc40008000000 */
[----:B------:R-:W-:Y:S02]  /*1490*/  USEL UR5, URZ, 0x2, UP1 ;  /* 0x00000002ff057887 */ /* 0x000fe40008800000 */
[----:B------:R-:W-:Y:S02]  /*14a0*/  ULEA UR4, UR63, UR4, 0x1 ;  /* 0x000000043f047291 */ /* 0x000fe4000f8e08ff */
[----:B------:R-:W-:Y:S02]  /*14b0*/  USEL UR8, URZ, 0x8, UP0 ;  /* 0x00000008ff087887 */ /* 0x000fe40008000000 */
[----:B------:R-:W-:-:S03]  /*14c0*/  UIADD3 UR5, UPT, UPT, UR5, UR6, UR7 ;  /* 0x0000000605057290 */ /* 0x000fc6000fffe007 */
[----:B------:R-:W-:Y:S01]  /*14d0*/  UMOV UR6, 0x3 ;  /* 0x0000000300067882 */ /* 0x000fe20000000000 */
[----:B------:R-:W-:Y:S02]  /*14e0*/  UIADD3 UR5, UPT, UPT, UR5, UR8, URZ ;  /* 0x0000000805057290 */ /* 0x000fe4000fffe0ff */
[----:B------:R-:W-:-:S04]  /*14f0*/  USHF.L.U32 UR4, UR6, UR4, URZ ;  /* 0x0000000406047299 */ /* 0x000fc800080006ff */
[----:B------:R-:W-:Y:S02]  /*1500*/  MOV R3, UR5 ;  /* 0x0000000500037c02 */ /* 0x000fe40008000f00 */
[----:B------:R-:W-:Y:S02]  /*1510*/  IMAD.U32 R2, RZ, RZ, UR4 ;  /* 0x00000004ff027e24 */ /* 0x000fe4000f8e00ff */
.L_x_18:
[----:B------:R-:W-:Y:S05]  /*1520*/  BRA.U !UP2, `(.L_x_19) ;  /* 0x000000010ad47547 */ /* 0x000fea000b800000 */
[----:B------:R-:W1:Y:S01]  /*1530*/  LDCU.128 UR12, c[0x0][0xb10] ;  /* 0x00016200ff0c77ac */ /* 0x000e620008000c00 */
[----:B------:R-:W2:Y:S01]  /*1540*/  LDCU UR6, c[0x0][0x370] ;  /* 0x00006e00ff0677ac */ /* 0x000ea20008000800 */
[----:B------:R-:W3:Y:S01]  /*1550*/  LDCU UR5, c[0x0][0x374] ;  /* 0x00006e80ff0577ac */ /* 0x000ee20008000800 */
[----:B------:R-:W4:Y:S01]  /*1560*/  LDCU UR28, c[0x0][0xb0c] ;  /* 0x00016180ff1c77ac */ /* 0x000f220008000800 */
[----:B------:R-:W4:Y:S01]  /*1570*/  LDCU UR4, c[0x0][0xb20] ;  /* 0x00016400ff0477ac */ /* 0x000f220008000800 */
[----:B------:R-:W4:Y:S01]  /*1580*/  LDCU.64 UR8, c[0x0][0xb28] ;  /* 0x00016500ff0877ac */ /* 0x000f220008000a00 */
[----:B-1----:R-:W-:Y:S02]  /*1590*/  UISETP.NE.AND UP0, UPT, UR14, 0x1, UPT ;  /* 0x000000010e00788c */ /* 0x002fe4000bf05270 */
[----:B---3--:R-:W-:Y:S02]  /*15a0*/  UIMAD.WIDE.U32 UR10, UR5, UR15, URZ ;  /* 0x0000000f050a72a5 */ /* 0x008fe4000f8e00ff */
[----:B--2---:R-:W-:-:S02]  /*15b0*/  UIMAD.WIDE.U32 UR18, UR6, UR12, URZ ;  /* 0x0000000c061272a5 */ /* 0x004fc4000f8e00ff */
[----:B----4-:R-:W-:Y:S02]  /*15c0*/  UISETP.NE.AND UP1, UPT, UR28, 0x1, UPT ;  /* 0x000000011c00788c */ /* 0x010fe4000bf25270 */
[----:B------:R-:W-:Y:S01]  /*15d0*/  UISETP.NE.AND UP2, UPT, UR21, 0x1, UPT ;  /* 0x000000011500788c */ /* 0x000fe2000bf45270 */
[----:B------:R-:W-:Y:S02]  /*15e0*/  UMOV UR10, UR11 ;  /* 0x0000000b000a7c82 */ /* 0x000fe40008000000 */
[----:B------:R-:W-:Y:S01]  /*15f0*/  UMOV UR18, UR19 ;  /* 0x0000001300127c82 */ /* 0x000fe20008000000 */
[----:B------:R-:W-:Y:S02]  /*1600*/  @UP0 USHF.R.U32.HI UR5, URZ, UR4, UR10 ;  /* 0x00000004ff050299 */ /* 0x000fe4000801160a */
[----:B------:R-:W-:Y:S02]  /*1610*/  UIMAD.WIDE.U32 UR22, UR24, UR15, URZ ;  /* 0x0000000f181672a5 */ /* 0x000fe4000f8e00ff */
[----:B------:R-:W-:-:S02]  /*1620*/  UIMAD.WIDE.U32 UR10, UR5, UR8, URZ ;  /* 0x00000008050a72a5 */ /* 0x000fc4000f8e00ff */
[----:B------:R-:W-:Y:S02]  /*1630*/  @UP1 USHF.R.U32.HI UR6, URZ, UR13, UR18 ;  /* 0x0000000dff061299 */ /* 0x000fe40008011612 */
[----:B------:R-:W-:Y:S02]  /*1640*/  UIMAD.WIDE.U32 UR16, UR20, UR12, URZ ;  /* 0x0000000c141072a5 */ /* 0x000fe4000f8e00ff */
[----:B------:R-:W-:Y:S01]  /*1650*/  UIMAD.WIDE.U32 UR18, UR6, UR8, URZ ;  /* 0x00000008061272a5 */ /* 0x000fe2000f8e00ff */
[----:B------:R-:W-:Y:S01]  /*1660*/  UMOV UR22, UR23 ;  /* 0x0000001700167c82 */ /* 0x000fe20008000000 */
[----:B------:R-:W-:Y:S01]  /*1670*/  UMOV UR10, UR11 ;  /* 0x0000000b000a7c82 */ /* 0x000fe20008000000 */
[----:B------:R-:W-:Y:S02]  /*1680*/  USHF.R.U32.HI UR22, URZ, UR4, UR22 ;  /* 0x00000004ff167299 */ /* 0x000fe40008011616 */
[----:B------:R-:W-:Y:S02]  /*1690*/  @UP2 USHF.R.U32.HI UR5, URZ, UR9, UR10 ;  /* 0x00000009ff052299 */ /* 0x000fe4000801160a */
[----:B------:R-:W-:Y:S01]  /*16a0*/  UMOV UR7, UR19 ;  /* 0x0000001300077c82 */ /* 0x000fe20008000000 */
[----:B------:R-:W-:Y:S01]  /*16b0*/  UMOV UR16, UR17 ;  /* 0x0000001100107c82 */ /* 0x000fe20008000000 */
[----:B------:R-:W-:-:S02]  /*16c0*/  @UP2 USHF.R.U32.HI UR6, URZ, UR9, UR7 ;  /* 0x00000009ff062299 */ /* 0x000fc40008011607 */
[----:B------:R-:W-:Y:S02]  /*16d0*/  USHF.R.U32.HI UR13, URZ, UR13, UR16 ;  /* 0x0000000dff0d7299 */ /* 0x000fe40008011610 */
[----:B------:R-:W-:Y:S02]  /*16e0*/  USEL UR4, UR24, UR22, !UP0 ;  /* 0x0000001618047287 */ /* 0x000fe4000c000000 */
[----:B------:R-:W-:Y:S02]  /*16f0*/  UIMAD UR7, UR5, UR21, URZ ;  /* 0x00000015050772a4 */ /* 0x000fe4000f8e02ff */
[----:B------:R-:W-:Y:S02]  /*1700*/  USEL UR5, UR20, UR13, !UP1 ;  /* 0x0000000d14057287 */ /* 0x000fe4000c800000 */
[----:B------:R-:W-:Y:S02]  /*1710*/  UIMAD UR12, UR6, UR21, URZ ;  /* 0x00000015060c72a4 */ /* 0x000fe4000f8e02ff */
[----:B------:R-:W-:-:S02]  /*1720*/  UISETP.GE.AND UP0, UPT, UR4, UR7, UPT ;  /* 0x000000070400728c */ /* 0x000fc4000bf06270 */
[----:B------:R-:W-:Y:S02]  /*1730*/  UIMAD.WIDE.U32 UR10, UR4, UR8, URZ ;  /* 0x00000008040a72a5 */ /* 0x000fe4000f8e00ff */
[----:B------:R-:W-:Y:S02]  /*1740*/  UISETP.GE.OR UP0, UPT, UR5, UR12, UP0 ;  /* 0x0000000c0500728c */ /* 0x000fe40008706670 */
[----:B------:R-:W-:Y:S02]  /*1750*/  UIMAD.WIDE.U32 UR12, UR5, UR8, URZ ;  /* 0x00000008050c72a5 */ /* 0x000fe4000f8e00ff */
[----:B------:R-:W-:Y:S01]  /*1760*/  UIADD3 UR10, UPT, UPT, -UR4, URZ, URZ ;  /* 0x000000ff040a7290 */ /* 0x000fe2000fffe1ff */
[----:B------:R-:W-:Y:S01]  /*1770*/  UMOV UR8, UR11 ;  /* 0x0000000b00087c82 */ /* 0x000fe20008000000 */
[----:B------:R-:W-:Y:S02]  /*1780*/  UIADD3 UR11, UPT, UPT, -UR5, URZ, URZ ;  /* 0x000000ff050b7290 */ /* 0x000fe4000fffe1ff */
[----:B------:R-:W-:-:S03]  /*1790*/  USHF.R.U32.HI UR8, URZ, UR9, UR8 ;  /* 0x00000009ff087299 */ /* 0x000fc60008011608 */
[----:B------:R-:W-:Y:S01]  /*17a0*/  @!UP0 UMOV UR7, UR13 ;  /* 0x0000000d00078c82 */ /* 0x000fe20008000000 */
[----:B------:R-:W-:Y:S02]  /*17b0*/  UIMAD UR24, UR14, UR10, UR24 ;  /* 0x0000000a0e1872a4 */ /* 0x000fe4000f8e0218 */
[----:B------:R-:W-:Y:S02]  /*17c0*/  USEL UR8, UR4, UR8, !UP2 ;  /* 0x0000000804087287 */ /* 0x000fe4000d000000 */
[----:B------:R-:W-:Y:S02]  /*17d0*/  @!UP0 USHF.R.U32.HI UR7, URZ, UR9, UR7 ;  /* 0x00000009ff078299 */ /* 0x000fe40008011607 */
[----:B------:R-:W-:Y:S02]  /*17e0*/  UIADD3 UR9, UPT, UPT, -UR8, URZ, URZ ;  /* 0x000000ff08097290 */ /* 0x000fe4000fffe1ff */
[----:B------:R-:W-:Y:S02]  /*17f0*/  @!UP0 USEL UR7, UR5, UR7, !UP2 ;  /* 0x0000000705078287 */ /* 0x000fe4000d000000 */
[----:B------:R-:W-:-:S02]  /*1800*/  UIMAD UR9, UR21, UR9, UR4 ;  /* 0x00000009150972a4 */ /* 0x000fc4000f8e0204 */
[----:B------:R-:W-:Y:S02]  /*1810*/  @!UP0 UIADD3 UR8, UPT, UPT, UR8, -UR7, URZ ;  /* 0x8000000708088290 */ /* 0x000fe4000fffe0ff */
[----:B------:R-:W-:Y:S02]  /*1820*/  @!UP0 UIMAD UR6, UR9, UR6, UR7 ;  /* 0x00000006090682a4 */ /* 0x000fe4000f8e0207 */
[----:B------:R-:W-:Y:S02]  /*1830*/  @!UP0 UIMAD UR4, UR8, UR21, UR5 ;  /* 0x00000015080482a4 */ /* 0x000fe4000f8e0205 */
[----:B------:R-:W-:Y:S02]  /*1840*/  UIMAD UR20, UR28, UR11, UR20 ;  /* 0x0000000b1c1472a4 */ /* 0x000fe4000f8e0214 */
[----:B------:R-:W-:Y:S01]  /*1850*/  UIMAD UR24, UR4, UR14, UR24 ;  /* 0x0000000e041872a4 */ /* 0x000fe2000f8e0218 */
[----:B------:R-:W-:Y:S02]  /*1860*/  @!UP0 UMOV UR5, UR6 ;  /* 0x0000000600058c82 */ /* 0x000fe40008000000 */
[----:B------:R-:W-:-:S12]  /*1870*/  UIMAD UR20, UR5, UR28, UR20 ;  /* 0x0000001c051472a4 */ /* 0x000fd8000f8e0214 */
.L_x_19:
[----:B------:R-:W-:Y:S02]  /*1880*/  UISETP.NE.AND UP1, UPT, UR29, 0x1, UPT ;  /* 0x000000011d00788c */ /* 0x000fe4000bf25270 */
[----:B------:R-:W-:Y:S02]  /*1890*/  ULOP3.LUT UR21, UR26, 0xffff, URZ, 0xc0, !UPT ;  /* 0x0000ffff1a157892 */ /* 0x000fe4000f8ec0ff */
[----:B------:R-:W-:Y:S02]  /*18a0*/  UISETP.NE.AND UP0, UPT, UR25, 0x2, UPT ;  /* 0x000000021900788c */ /* 0x000fe4000bf05270 */
[----:B------:R-:W-:Y:S02]  /*18b0*/  ULOP3.LUT UR22, UR27, 0x800, URZ, 0xc0, !UPT ;  /* 0x000008001b167892 */ /* 0x000fe4000f8ec0ff */
[----:B------:R-:W-:Y:S02]  /*18c0*/  ULOP3.LUT UR45, UR45, 0x40, URZ, 0xc0, !UPT ;  /* 0x000000402d2d7892 */ /* 0x000fe4000f8ec0ff */
[----:B------:R-:W-:Y:S01]  /*18d0*/  USHF.L.U32 UR21, UR30, UR21, URZ ;  /* 0x000000151e157299 */ /* 0x000fe200080006ff */
[----:B------:R-:W-:Y:S11]  /*18e0*/  BRA.U UP1, `(.L_x_20) ;  /* 0x0000000101447547 */ /* 0x000ff6000b800000 */
[----:B------:R-:W1:Y:S01]  /*18f0*/  LDCU.128 UR8, c[0x0][0xb10] ;  /* 0x00016200ff0877ac */ /* 0x000e620008000c00 */
[----:B------:R-:W2:Y:S01]  /*1900*/  LDCU UR12, c[0x0][0xb0c] ;  /* 0x00016180ff0c77ac */ /* 0x000ea20008000800 */
[----:B------:R-:W3:Y:S01]  /*1910*/  LDCU UR13, c[0x0][0xb20] ;  /* 0x00016400ff0d77ac */ /* 0x000ee20008000800 */
[----:B-1----:R-:W-:Y:S02]  /*1920*/  UIMAD.WIDE.U32 UR6, UR20, UR8, URZ ;  /* 0x00000008140672a5 */ /* 0x002fe4000f8e00ff */
[----:B------:R-:W-:Y:S02]  /*1930*/  UIMAD.WIDE.U32 UR4, UR24, UR11, URZ ;  /* 0x0000000b180472a5 */ /* 0x000fe4000f8e00ff */
[----:B--2---:R-:W-:Y:S02]  /*1940*/  UISETP.NE.AND UP2, UPT, UR12, 0x1, UPT ;  /* 0x000000010c00788c */ /* 0x004fe4000bf45270 */
[----:B------:R-:W-:Y:S01]  /*1950*/  UISETP.NE.AND UP1, UPT, UR10, 0x1, UPT ;  /* 0x000000010a00788c */ /* 0x000fe2000bf25270 */
[----:B------:R-:W-:-:S02]  /*1960*/  UMOV UR6, UR7 ;  /* 0x0000000700067c82 */ /* 0x000fc40008000000 */
[----:B------:R-:W-:Y:S01]  /*1970*/  UMOV UR4, UR5 ;  /* 0x0000000500047c82 */ /* 0x000fe20008000000 */
[----:B------:R-:W-:Y:S02]  /*1980*/  USHF.R.U32.HI UR6, URZ, UR9, UR6 ;  /* 0x00000009ff067299 */ /* 0x000fe40008011606 */
[----:B---3--:R-:W-:Y:S02]  /*1990*/  USHF.R.U32.HI UR4, URZ, UR13, UR4 ;  /* 0x0000000dff047299 */ /* 0x008fe40008011604 */
[----:B------:R-:W-:Y:S02]  /*19a0*/  USEL UR5, UR20, UR6, !UP2 ;  /* 0x0000000614057287 */ /* 0x000fe4000d000000 */
[----:B------:R-:W-:-:S04]  /*19b0*/  USEL UR4, UR24, UR4, !UP1 ;  /* 0x0000000418047287 */ /* 0x000fc8000c800000 */
[----:B------:R-:W-:Y:S02]  /*19c0*/  UIADD3 UR6, UPT, UPT, UR5, -UR4, URZ ;  /* 0x8000000405067290 */ /* 0x000fe4000fffe0ff */
[----:B------:R-:W-:Y:S02]  /*19d0*/  UIADD3 UR4, UPT, UPT, -UR5, UR4, URZ ;  /* 0x0000000405047290 */ /* 0x000fe4000fffe1ff */
[----:B------:R-:W-:Y:S02]  /*19e0*/  UIMAD UR24, UR6, UR10, UR24 ;  /* 0x0000000a061872a4 */ /* 0x000fe4000f8e0218 */
[----:B------:R-:W-:-:S12]  /*19f0*/  UIMAD UR20, UR4, UR12, UR20 ;  /* 0x0000000c041472a4 */ /* 0x000fd8000f8e0214 */
.L_x_20:
[----:B------:R-:W-:Y:S05]  /*1a00*/  BRA.U !UP5, `(.L_x_21) ;  /* 0x000000010d0c7547 */ /* 0x000fea000b800000 */
[----:B------:R-:W-:Y:S01]  /*1a10*/  UCGABAR_WAIT ;  /* 0x0000000000007dc7 */ /* 0x000fe20008000000 */
[----:B------:R-:W-:Y:S01]  /*1a20*/  CCTL.IVALL ;  /* 0x00000000ff00798f */ /* 0x000fe20002000000 */
[----:B------:R-:W-:Y:S05]  /*1a30*/  BRA `(.L_x_22) ;  /* 0x0000000000047947 */ /* 0x000fea0003800000 */
.L_x_21:
[----:B------:R-:W-:Y:S06]  /*1a40*/  BAR.SYNC.DEFER_BLOCKING 0x0 ;  /* 0x0000000000007b1d */ /* 0x000fec0000010000 */
.L_x_22:
[----:B------:R-:W-:Y:S05]  /*1a50*/  BRA.U UP0, `(.L_x_23) ;  /* 0x0000001d00f47547 */ /* 0x000fea000b800000 */
[----:B------:R-:W1:Y:S01]  /*1a60*/  LDCU UR6, c[0x0][0x38c] ;  /* 0x00007180ff0677ac */ /* 0x000e620008000800 */
[----:B------:R-:W-:Y:S01]  /*1a70*/  PLOP3.LUT P1, PT, PT, PT, UP3, 0x80, 0x8 ;  /* 0x000000000008781c */ /* 0x000fe20003f2f038 */
[----:B------:R-:W-:Y:S01]  /*1a80*/  IMAD.MOV.U32 R12, RZ, RZ, 0x1 ;  /* 0x00000001ff0c7424 */ /* 0x000fe200078e00ff */
[----:B------:R-:W-:Y:S02]  /*1a90*/  ISETP.NE.AND P2, PT, R0, RZ, P3 ;  /* 0x000000ff0000720c */ /* 0x000fe40001f45270 */
[----:B------:R-:W-:Y:S02]  /*1aa0*/  CS2R R10, SRZ ;  /* 0x00000000000a7805 */ /* 0x000fe4000001ff00 */
[----:B------:R-:W-:Y:S01]  /*1ab0*/  PLOP3.LUT P1, PT, P1, PT, PT, 0x8, 0x80 ;  /* 0x000000000080781c */ /* 0x000fe20000f2e170 */
[----:B------:R-:W-:Y:S01]  /*1ac0*/  IMAD.MOV.U32 R9, RZ, RZ, RZ ;  /* 0x000000ffff097224 */ /* 0x000fe200078e00ff */
[----:B------:R-:W2:Y:S01]  /*1ad0*/  LDCU UR38, c[0x0][0x370] ;  /* 0x00006e00ff2677ac */ /* 0x000ea20008000800 */
[----:B------:R-:W-:Y:S01]  /*1ae0*/  IMAD.MOV.U32 R8, RZ, RZ, 0x1 ;  /* 0x00000001ff087424 */ /* 0x000fe200078e00ff */
[----:B------:R-:W3:Y:S01]  /*1af0*/  LDCU.64 UR26, c[0x0][0x348] ;  /* 0x00006900ff1a77ac */ /* 0x000ee20008000a00 */
[----:B------:R-:W-:Y:S01]  /*1b00*/  ULEA.HI UR43, UR22, UR45, URZ, 0x1a ;  /* 0x0000002d162b7291 */ /* 0x000fe2000f8fd0ff */
[----:B------:R-:W4:Y:S01]  /*1b10*/  LDCU UR37, c[0x0][0x374] ;  /* 0x00006e80ff2577ac */ /* 0x000f220008000800 */
[----:B-1----:R-:W-:-:S02]  /*1b20*/  UIADD3 UR5, UPT, UPT, UR6, 0x3f, URZ ;  /* 0x0000003f06057890 */ /* 0x002fc4000fffe0ff */
[----:B------:R-:W-:Y:S02]  /*1b30*/  UIADD3 UR47, UPT, UPT, UR6, 0x7e, URZ ;  /* 0x0000007e062f7890 */ /* 0x000fe4000fffe0ff */
[----:B------:R-:W-:Y:S01]  /*1b40*/  USHF.R.S32.HI UR4, URZ, 0x1f, UR5 ;  /* 0x0000001fff047899 */ /* 0x000fe20008011405 */
[----:B------:R-:W-:-:S03]  /*1b50*/  UMOV UR7, URZ ;  /* 0x000000ff00077c82 */ /* 0x000fc60008000000 */
[----:B------:R-:W-:Y:S02]  /*1b60*/  ULEA.HI UR4, UR4, UR5, URZ, 0x6 ;  /* 0x0000000504047291 */ /* 0x000fe4000f8f30ff */
[----:B------:R-:W-:Y:S02]  /*1b70*/  UIADD3 UR5, UPT, UPT, UR6, -0x1, URZ ;  /* 0xffffffff06057890 */ /* 0x000fe4000fffe0ff */
[----:B------:R-:W-:Y:S02]  /*1b80*/  USHF.R.S32.HI UR40, URZ, 0x6, UR4 ;  /* 0x00000006ff287899 */ /* 0x000fe40008011404 */
[----:B------:R-:W-:Y:S02]  /*1b90*/  UISETP.GE.U32.AND UP1, UPT, UR5, -0x7f, UPT ;  /* 0xffffff810500788c */ /* 0x000fe4000bf26070 */
[----:B------:R-:W-:-:S04]  /*1ba0*/  UISETP.LT.U32.AND UP0, UPT, UR40, 0x1a, UPT ;  /* 0x0000001a2800788c */ /* 0x000fc8000bf01070 */
[----:B------:R-:W-:Y:S02]  /*1bb0*/  USEL UR39, UR40, 0x1a, UP0 ;  /* 0x0000001a28277887 */ /* 0x000fe40008000000 */
[----:B------:R-:W-:Y:S02]  /*1bc0*/  UISETP.NE.AND UP0, UPT, UR25, URZ, UPT ;  /* 0x000000ff1900728c */ /* 0x000fe4000bf05270 */
[----:B------:R-:W-:Y:S02]  /*1bd0*/  UIADD3 UR4, UPT, UPT, UR39, -0x1, URZ ;  /* 0xffffffff27047890 */ /* 0x000fe4000fffe0ff */
[----:B------:R-:W-:Y:S02]  /*1be0*/  @UP1 UIADD3 UR4, UPT, UPT, UR39, URZ, URZ ;  /* 0x000000ff27041290 */ /* 0x000fe4000fffe0ff */
[----:B------:R-:W-:Y:S02]  /*1bf0*/  USEL UR23, UR41, 0x2, UP0 ;  /* 0x0000000229177887 */ /* 0x000fe40008000000 */
[----:B------:R-:W-:-:S02]  /*1c00*/  UIADD3 UR44, UPT, UPT, UR40, -UR39, URZ ;  /* 0x80000027282c7290 */ /* 0x000fc4000fffe0ff */
[----:B------:R-:W-:Y:S02]  /*1c10*/  UIADD3 UR25, UPT, UPT, UR4, 0x1, URZ ;  /* 0x0000000104197890 */ /* 0x000fe4000fffe0ff */
[----:B--234-:R-:W-:-:S12]  /*1c20*/  UIADD3 UR41, UPT, UPT, -UR4, URZ, URZ ;  /* 0x000000ff04297290 */ /* 0x01cfd8000fffe1ff */
.L_x_43:
[----:B------:R-:W-:Y:S01]  /*1c30*/  UISETP.NE.AND UP0, UPT, UR46, URZ, UPT ;  /* 0x000000ff2e00728c */ /* 0x000fe2000bf05270 */
[----:B-1----:R-:W1:Y:S08]  /*1c40*/  S2UR UR46, SR_CgaCtaId ;  /* 0x00000000002e79c3 */ /* 0x002e700000008800 */
[----:B------:R-:W-:Y:S05]  /*1c50*/  BRA.U UP0, `(.L_x_24) ;  /* 0x0000000100347547 */ /* 0x000fea000b800000 */
[----:B------:R-:W2:Y:S01]  /*1c60*/  S2R R0, SR_CgaCtaId ;  /* 0x0000000000007919 */ /* 0x000ea20000008800 */
[----:B------:R-:W-:Y:S02]  /*1c70*/  MOV R3, 0x400 ;  /* 0x0000040000037802 */ /* 0x000fe40000000f00 */
[----:B------:R-:W-:Y:S02]  /*1c80*/  SHF.L.U32 R2, R8, 0x1f, RZ ;  /* 0x0000001f08027819 */ /* 0x000fe400000006ff */
[----:B--2---:R-:W-:-:S05]  /*1c90*/  LEA R0, R0, R3, 0x18 ;  /* 0x0000000300007211 */ /* 0x004fca00078ec0ff */
[----:B------:R-:W-:-:S04]  /*1ca0*/  IMAD R3, R9, 0x8, R0 ;  /* 0x0000000809037824 */ /* 0x000fc800078e0200 */
[----:B------:R-:W2:Y:S02]  /*1cb0*/  SYNCS.PHASECHK.TRANS64.TRYWAIT P0, [R3+URZ+0x240], R2 ;  /* 0x00024002030075a7 */ /* 0x000ea400080011ff */
[----:B--2---:R-:W-:Y:S05]  /*1cc0*/  @!P0 BRA `(.L_x_25) ;  /* 0x0000007000388947 */ /* 0x004fea0003800000 */
.L_x_146:
[----:B------:R-:W-:Y:S01]  /*1cd0*/  VIADD R9, R9, 0x1 ;  /* 0x0000000109097836 */ /* 0x000fe20000000000 */
[----:B------:R2:W-:Y:S04]  /*1ce0*/  SYNCS.ARRIVE.TRANS64.A1T0 RZ, [R3+URZ+0x230], RZ ;  /* 0x000230ff03ff79a7 */ /* 0x0005e800081000ff */
[----:B------:R-:W-:-:S04]  /*1cf0*/  ISETP.NE.AND P0, PT, R9, 0x2, PT ;  /* 0x000000020900780c */ /* 0x000fc80003f05270 */
[----:B------:R-:W-:Y:S02]  /*1d00*/  SEL R9, R9, RZ, P0 ;  /* 0x000000ff09097207 */ /* 0x000fe40000000000 */
[----:B--2---:R-:W-:-:S04]  /*1d10*/  SEL R3, RZ, 0x1, P0 ;  /* 0x00000001ff037807 */ /* 0x004fc80000000000 */
[----:B------:R-:W-:-:S07]  /*1d20*/  LOP3.LUT R8, R8, R3, RZ, 0x3c, !PT ;  /* 0x0000000308087212 */ /* 0x000fce00078e3cff */
.L_x_24:
[----:B------:R-:W-:Y:S01]  /*1d30*/  UMOV UR6, 0x400 ;  /* 0x0000040000067882 */ /* 0x000fe20000000000 */
[----:B------:R-:W-:Y:S01]  /*1d40*/  SHF.L.U32 R0, R12, 0x1f, RZ ;  /* 0x0000001f0c007819 */ /* 0x000fe200000006ff */
[----:B-1----:R-:W-:Y:S02]  /*1d50*/  ULEA UR6, UR46, UR6, 0x18 ;  /* 0x000000062e067291 */ /* 0x002fe4000f8ec0ff */
[----:B------:R-:W-:Y:S02]  /*1d60*/  UISETP.GE.U32.AND UP0, UPT, UR47, 0x7f, UPT ;  /* 0x0000007f2f00788c */ /* 0x000fe4000bf06070 */
[----:B------:R-:W-:Y:S02]  /*1d70*/  ULEA UR4, UR7, UR6, 0x3 ;  /* 0x0000000607047291 */ /* 0x000fe4000f8e18ff */
[----:B------:R-:W-:Y:S01]  /*1d80*/  ULEA UR11, UR24, UR45, 0x7 ;  /* 0x0000002d180b7291 */ /* 0x000fe2000f8e38ff */
[----:B------:R-:W-:-:S06]  /*1d90*/  UMOV UR13, URZ ;  /* 0x000000ff000d7c82 */ /* 0x000fcc0008000000 */
[----:B------:R1:W2:Y:S01]  /*1da0*/  SYNCS.PHASECHK.TRANS64.TRYWAIT P0, [UR4+0xd0], R0 ;  /* 0x0000d000ff0075a7 */ /* 0x0002a20008001104 */
[----:B------:R-:W-:-:S04]  /*1db0*/  ULEA.HI UR4, UR20, UR20, URZ, 0x1 ;  /* 0x0000001414047291 */ /* 0x000fc8000f8f08ff */
[----:B------:R-:W-:-:S04]  /*1dc0*/  USHF.L.U32 UR4, UR4, 0x6, URZ ;  /* 0x0000000604047899 */ /* 0x000fc800080006ff */
[----:B------:R-:W-:-:S04]  /*1dd0*/  ULOP3.LUT UR35, UR4, 0xffffff80, URZ, 0xc0, !UPT ;  /* 0xffffff8004237892 */ /* 0x000fc8000f8ec0ff */
[----:B------:R-:W-:Y:S01]  /*1de0*/  UIADD3 UR35, UPT, UPT, UR43, UR35, URZ ;  /* 0x000000232b237290 */ /* 0x000fe2000fffe0ff */
[----:B------:R-:W-:Y:S11]  /*1df0*/  BRA.U !UP0, `(.L_x_26) ;  /* 0x0000000108c47547 */ /* 0x000ff6000b800000 */
[----:B------:R-:W-:Y:S01]  /*1e00*/  UMOV UR16, UR41 ;  /* 0x0000002900107c82 */ /* 0x000fe20008000000 */
[----:B------:R-:W-:Y:S01]  /*1e10*/  UMOV UR4, UR7 ;  /* 0x0000000700047c82 */ /* 0x000fe20008000000 */
[----:B------:R-:W-:-:S05]  /*1e20*/  UMOV UR34, URZ ;  /* 0x000000ff00227c82 */ /* 0x000fca0008000000 */
.L_x_32:
[----:B------:R-:W-:Y:S01]  /*1e30*/  ULEA UR33, UR4, UR6, 0x3 ;  /* 0x0000000604217291 */ /* 0x000fe2000f8e18ff */
[----:B------:R-:W-:Y:S01]  /*1e40*/  @P3 MOV R2, 0x4000 ;  /* 0x0000400000023802 */ /* 0x000fe20000000f00 */
[----:B--234-:R-:W-:Y:S10]  /*1e50*/  @P0 BRA `(.L_x_27) ;  /* 0x00000000000c0947 */ /* 0x01cff40003800000 */
[----:B------:R-:W-:-:S04]  /*1e60*/  SHF.L.U32 R3, R12, 0x1f, RZ ;  /* 0x0000001f0c037819 */ /* 0x000fc800000006ff */
[----:B------:R-:W2:Y:S02]  /*1e70*/  SYNCS.PHASECHK.TRANS64.TRYWAIT P0, [UR33+0xd0], R3 ;  /* 0x0000d003ff0075a7 */ /* 0x000ea40008001121 */
[----:B--2---:R-:W-:Y:S05]  /*1e80*/  @!P0 BRA `(.L_x_28) ;  /* 0x0000006c00dc8947 */ /* 0x004fea0003800000 */
.L_x_27:
[----:B------:R2:W-:Y:S01]  /*1e90*/  @P3 SYNCS.ARRIVE.TRANS64 RZ, [UR33], R2 ;  /* 0x00000002ffff39a7 */ /* 0x0005e20008000021 */
[----:B------:R-:W-:Y:S02]  /*1ea0*/  ULOP3.LUT UR5, UR23, 0x2, URZ, 0xfc, !UPT ;  /* 0x0000000217057892 */ /* 0x000fe4000f8efcff */
[----:B------:R-:W-:Y:S02]  /*1eb0*/  UIADD3 UR16, UPT, UPT, UR16, 0x1, URZ ;  /* 0x0000000110107890 */ /* 0x000fe4000fffe0ff */
[----:B------:R-:W-:Y:S02]  /*1ec0*/  UISETP.NE.AND UP0, UPT, UR5, 0x2, UPT ;  /* 0x000000020500788c */ /* 0x000fe4000bf05270 */
[----:B------:R-:W-:-:S07]  /*1ed0*/  UISETP.NE.AND UP2, UPT, UR16, 0x1, UPT ;  /* 0x000000011000788c */ /* 0x000fce000bf45270 */
[----:B------:R-:W-:Y:S05]  /*1ee0*/  BRA.U UP0, `(.L_x_29) ;  /* 0x0000000100047547 */ /* 0x000fea000b800000 */
[----:B------:R-:W-:Y:S05]  /*1ef0*/  BPT.TRAP 0x1 ;  /* 0x000000040000795c */ /* 0x000fea0000300000 */
.L_x_29:
[----:B------:R-:W-:Y:S04]  /*1f00*/  BSSY.RECONVERGENT B0, `(.L_x_30) ;  /* 0x0000003000007945 */ /* 0x000fe80003800200 */
[----:B------:R-:W-:Y:S05]  /*1f10*/  @!P2 BRA `(.L_x_31) ;  /* 0x000000000004a947 */ /* 0x000fea0003800000 */
[----:B------:R-:W-:Y:S05]  /*1f20*/  BPT.TRAP 0x1 ;  /* 0x000000040000795c */ /* 0x000fea0000300000 */
.L_x_31:
[----:B------:R-:W-:Y:S05]  /*1f30*/  BSYNC.RECONVERGENT B0 ;  /* 0x0000000000007941 */ /* 0x000fea0003800200 */
.L_x_30:
[----:B------:R-:W-:Y:S02]  /*1f40*/  UIADD3 UR5, UPT, UPT, UR4, 0x1, URZ ;  /* 0x0000000104057890 */ /* 0x000fe4000fffe0ff */
[----:B------:R-:W-:Y:S02]  /*1f50*/  UIADD3 UR14, UP1, UPT, UR26, 0x80, URZ ;  /* 0x000000801a0e7890 */ /* 0x000fe4000ff3e0ff */
[----:B------:R-:W-:Y:S02]  /*1f60*/  UISETP.NE.AND UP0, UPT, UR5, 0x1a, UPT ;  /* 0x0000001a0500788c */ /* 0x000fe4000bf05270 */
[----:B------:R-:W-:Y:S02]  /*1f70*/  ULOP3.LUT UR33, UR33, 0xfefffff8, URZ, 0xc0, !UPT ;  /* 0xfefffff821217892 */ /* 0x000fe4000f8ec0ff */
[----:B------:R-:W-:Y:S02]  /*1f80*/  USEL UR8, URZ, 0x1, UP0 ;  /* 0x00000001ff087887 */ /* 0x000fe40008000000 */
[----:B------:R-:W-:-:S02]  /*1f90*/  USEL UR7, UR5, URZ, UP0 ;  /* 0x000000ff05077287 */ /* 0x000fc40008000000 */
[----:B------:R-:W-:Y:S02]  /*1fa0*/  UIADD3.X UR15, UPT, UPT, URZ, UR27, URZ, UP1, !UPT ;  /* 0x0000001bff0f7290 */ /* 0x000fe40008ffe4ff */
[----:B------:R-:W-:Y:S01]  /*1fb0*/  ULEA UR5, UR7, UR6, 0x3 ;  /* 0x0000000607057291 */ /* 0x000fe2000f8e18ff */
[----:B------:R-:W-:Y:S01]  /*1fc0*/  LOP3.LUT R12, R12, UR8, RZ, 0x3c, !PT ;  /* 0x000000080c0c7c12 */ /* 0x000fe2000f8e3cff */
[----:B------:R-:W-:Y:S02]  /*1fd0*/  USHF.L.U32 UR8, UR4, 0xc, URZ ;  /* 0x0000000c04087899 */ /* 0x000fe400080006ff */
[----:B------:R-:W-:Y:S01]  /*1fe0*/  UIADD3 UR4, UP0, UPT, UR26, 0x180, URZ ;  /* 0x000001801a047890 */ /* 0x000fe2000ff1e0ff */
[----:B-1----:R-:W-:Y:S01]  /*1ff0*/  SHF.L.U32 R0, R12, 0x1f, RZ ;  /* 0x0000001f0c007819 */ /* 0x002fe200000006ff */
[----:B------:R-:W-:Y:S02]  /*2000*/  ULOP3.LUT UR32, UR8, UR22, URZ, 0xfc, !UPT ;  /* 0x0000001608207292 */ /* 0x000fe4000f8efcff */
[----:B------:R-:W-:Y:S01]  /*2010*/  UPRMT UR13, URZ, 0x5410, UR21 ;  /* 0x00005410ff0d7896 */ /* 0x000fe20008000015 */
[----:B------:R3:W4:Y:S01]  /*2020*/  SYNCS.PHASECHK.TRANS64.TRYWAIT P0, [UR5+0xd0], R0 ;  /* 0x0000d000ff0075a7 */ /* 0x0007220008001105 */
[----:B------:R-:W-:-:S02]  /*2030*/  UIADD3 UR32, UPT, UPT, UR6, 0x4400, UR32 ;  /* 0x0000440006207890 */ /* 0x000fc4000fffe020 */
[----:B------:R-:W-:Y:S02]  /*2040*/  UIADD3 UR8, UPT, UPT, UR6, 0x1e400, UR8 ;  /* 0x0001e40006087890 */ /* 0x000fe4000fffe008 */
[----:B------:R-:W-:Y:S01]  /*2050*/  UIADD3.X UR5, UPT, UPT, URZ, UR27, URZ, UP0, !UPT ;  /* 0x0000001bff057290 */ /* 0x000fe200087fe4ff */
[----:B------:R-:W-:Y:S01]  /*2060*/  UMOV UR18, 0x0 ;  /* 0x0000000000127882 */ /* 0x000fe20000000000 */
[----:B------:R-:W-:Y:S01]  /*2070*/  UMOV UR19, 0x10000000 ;  /* 0x1000000000137882 */ /* 0x000fe20000000000 */
[----:B------:R-:W-:Y:S01]  /*2080*/  UMOV UR10, UR34 ;  /* 0x00000022000a7c82 */ /* 0x000fe20008000000 */
[----:B------:R-:W-:Y:S01]  /*2090*/  UMOV UR12, UR36 ;  /* 0x00000024000c7c82 */ /* 0x000fe20008000000 */
[----:B------:R-:W-:Y:S01]  /*20a0*/  UMOV UR9, UR33 ;  /* 0x0000002100097c82 */ /* 0x000fe20008000000 */
[----:B------:R1:W-:Y:S03]  /*20b0*/  UTMALDG.3D.MULTICAST.2CTA [UR32], [UR14], UR13, desc[UR18] ;  /* 0x000012200e0073b4 */ /* 0x0003e6000821180d */
[----:B------:R2:W-:Y:S01]  /*20c0*/  UTMALDG.3D.2CTA [UR8], [UR4], desc[UR18] ;  /* 0x00001208040075b4 */ /* 0x0005e20008211000 */
[----:B-1----:R-:W-:Y:S01]  /*20d0*/  UIADD3 UR34, UPT, UPT, UR34, 0x40, URZ ;  /* 0x0000004022227890 */ /* 0x002fe2000fffe0ff */
[----:B------:R-:W-:Y:S01]  /*20e0*/  UMOV UR13, UR25 ;  /* 0x00000019000d7c82 */ /* 0x000fe20008000000 */
[----:B--2---:R-:W-:Y:S01]  /*20f0*/  UMOV UR4, UR7 ;  /* 0x0000000700047c82 */ /* 0x004fe20008000000 */
[----:B------:R-:W-:Y:S09]  /*2100*/  BRA.U UP2, `(.L_x_32) ;  /* 0xfffffffd02487547 */ /* 0x000ff2000b83ffff */
.L_x_26:
[----:B------:R-:W-:Y:S01]  /*2110*/  ULEA UR4, UR7, UR6, 0x3 ;  /* 0x0000000607047291 */ /* 0x000fe2000f8e18ff */
[----:B-1-3--:R-:W-:Y:S01]  /*2120*/  SHF.L.U32 R0, R12, 0x1f, RZ ;  /* 0x0000001f0c007819 */ /* 0x00afe200000006ff */
[----:B------:R-:W-:Y:S01]  /*2130*/  @!P1 SYNCS.ARRIVE.TRANS64.A1T0 RZ, [UR6+0x1c8], RZ ;  /* 0x0001c8ffffff99a7 */ /* 0x000fe20008100006 */
[----:B------:R-:W-:-:S06]  /*2140*/  UISETP.GT.AND UP0, UPT, UR40, UR39, UPT ;  /* 0x000000272800728c */ /* 0x000fcc000bf04270 */
[----:B--2-4-:R1:W2:Y:S03]  /*2150*/  SYNCS.PHASECHK.TRANS64.TRYWAIT P0, [UR4+0xd0], R0 ;  /* 0x0000d000ff0075a7 */ /* 0x0142a60008001104 */
[----:B------:R-:W-:Y:S05]  /*2160*/  BRA.U !UP0, `(.L_x_33) ;  /* 0x0000000108c47547 */ /* 0x000fea000b800000 */
[----:B------:R-:W-:Y:S01]  /*2170*/  UIADD3 UR24, UPT, UPT, UR44, UR13, URZ ;  /* 0x0000000d2c187290 */ /* 0x000fe2000fffe0ff */
[----:B------:R-:W-:-:S11]  /*2180*/  UMOV UR4, UR7 ;  /* 0x0000000700047c82 */ /* 0x000fd60008000000 */
.L_x_39:
[----:B------:R-:W-:Y:S01]  /*2190*/  ULEA UR17, UR4, UR6, 0x3 ;  /* 0x0000000604117291 */ /* 0x000fe2000f8e18ff */
[----:B--2---:R-:W-:Y:S01]  /*21a0*/  @P3 MOV R2, 0x4000 ;  /* 0x0000400000023802 */ /* 0x004fe20000000f00 */
[----:B--2-4-:R-:W-:Y:S10]  /*21b0*/  @P0 BRA `(.L_x_34) ;  /* 0x00000000000c0947 */ /* 0x014ff40003800000 */
[----:B------:R-:W-:-:S04]  /*21c0*/  SHF.L.U32 R3, R12, 0x1f, RZ ;  /* 0x0000001f0c037819 */ /* 0x000fc800000006ff */
[----:B------:R-:W2:Y:S02]  /*21d0*/  SYNCS.PHASECHK.TRANS64.TRYWAIT P0, [UR17+0xd0], R3 ;  /* 0x0000d003ff0075a7 */ /* 0x000ea40008001111 */
[----:B--2---:R-:W-:Y:S05]  /*21e0*/  @!P0 BRA `(.L_x_35) ;  /* 0x0000006c001c8947 */ /* 0x004fea0003800000 */
.L_x_34:
[----:B------:R2:W-:Y:S01]  /*21f0*/  @P3 SYNCS.ARRIVE.TRANS64 RZ, [UR17], R2 ;  /* 0x00000002ffff39a7 */ /* 0x0005e20008000011 */
[----:B------:R-:W-:-:S04]  /*2200*/  ULOP3.LUT UR5, UR23, 0x2, URZ, 0xfc, !UPT ;  /* 0x0000000217057892 */ /* 0x000fc8000f8efcff */
[----:B------:R-:W-:-:S09]  /*2210*/  UISETP.NE.AND UP0, UPT, UR5, 0x2, UPT ;  /* 0x000000020500788c */ /* 0x000fd2000bf05270 */
[----:B------:R-:W-:Y:S05]  /*2220*/  BRA.U UP0, `(.L_x_36) ;  /* 0x0000000100047547 */ /* 0x000fea000b800000 */
[----:B------:R-:W-:Y:S05]  /*2230*/  BPT.TRAP 0x1 ;  /* 0x000000040000795c */ /* 0x000fea0000300000 */
.L_x_36:
[----:B------:R-:W-:Y:S04]  /*2240*/  BSSY.RECONVERGENT B0, `(.L_x_37) ;  /* 0x0000003000007945 */ /* 0x000fe80003800200 */
[----:B------:R-:W-:Y:S05]  /*2250*/  @!P2 BRA `(.L_x_38) ;  /* 0x000000000004a947 */ /* 0x000fea0003800000 */
[----:B------:R-:W-:Y:S05]  /*2260*/  BPT.TRAP 0x1 ;  /* 0x000000040000795c */ /* 0x000fea0000300000 */
.L_x_38:
[----:B------:R-:W-:Y:S05]  /*2270*/  BSYNC.RECONVERGENT B0 ;  /* 0x0000000000007941 */ /* 0x000fea0003800200 */
.L_x_37:
[----:B------:R-:W-:Y:S02]  /*2280*/  UIADD3 UR5, UPT, UPT, UR4, 0x1, URZ ;  /* 0x0000000104057890 */ /* 0x000fe4000fffe0ff */
[----:B------:R-:W-:Y:S02]  /*2290*/  USHF.L.U32 UR18, UR13, 0x6, URZ ;  /* 0x000000060d127899 */ /* 0x000fe400080006ff */
[----:B------:R-:W-:Y:S02]  /*22a0*/  UISETP.NE.AND UP0, UPT, UR5, 0x1a, UPT ;  /* 0x0000001a0500788c */ /* 0x000fe4000bf05270 */
[----:B------:R-:W-:Y:S02]  /*22b0*/  ULOP3.LUT UR17, UR17, 0xfefffff8, URZ, 0xc0, !UPT ;  /* 0xfefffff811117892 */ /* 0x000fe4000f8ec0ff */
[----:B------:R-:W-:Y:S02]  /*22c0*/  USEL UR8, URZ, 0x1, UP0 ;  /* 0x00000001ff087887 */ /* 0x000fe40008000000 */
[----:B------:R-:W-:-:S02]  /*22d0*/  USEL UR7, UR5, URZ, UP0 ;  /* 0x000000ff05077287 */ /* 0x000fc40008000000 */
[----:B------:R-:W-:Y:S02]  /*22e0*/  UIADD3 UR14, UP0, UPT, UR26, 0x180, URZ ;  /* 0x000001801a0e7890 */ /* 0x000fe4000ff1e0ff */
        /* <DEDUP_REMOVED lines=9> */
[----:B------:R-:W-:Y:S02]  /*2380*/  UIADD3.X UR5, UPT, UPT, URZ, UR27, URZ, UP1, !UPT ;  /* 0x0000001bff057290 */ /* 0x000fe40008ffe4ff */
[----:B------:R-:W-:Y:S02]  /*2390*/  UIADD3 UR8, UPT, UPT, UR6, 0x1e400, UR8 ;  /* 0x0001e40006087890 */ /* 0x000fe4000fffe008 */
[----:B------:R-:W-:Y:S01]  /*23a0*/  UIADD3.X UR15, UPT, UPT, URZ, UR27, URZ, UP0, !UPT ;  /* 0x0000001bff0f7290 */ /* 0x000fe200087fe4ff */
[----:B------:R-:W-:Y:S01]  /*23b0*/  UMOV UR28, 0x0 ;  /* 0x00000000001c7882 */ /* 0x000fe20000000000 */
[----:B------:R-:W-:Y:S01]  /*23c0*/  UMOV UR29, 0x10000000 ;  /* 0x10000000001d7882 */ /* 0x000fe20000000000 */
[----:B------:R-:W-:Y:S01]  /*23d0*/  UMOV UR19, UR35 ;  /* 0x0000002300137c82 */ /* 0x000fe20008000000 */
[----:B------:R-:W-:Y:S01]  /*23e0*/  UMOV UR20, UR36 ;  /* 0x0000002400147c82 */ /* 0x000fe20008000000 */
[----:B------:R-:W-:Y:S01]  /*23f0*/  UMOV UR12, UR36 ;  /* 0x00000024000c7c82 */ /* 0x000fe20008000000 */
[----:B------:R1:W-:Y:S01]  /*2400*/  UTMALDG.3D.MULTICAST.2CTA [UR16], [UR4], UR10, desc[UR28] ;  /* 0x00001c10040073b4 */ /* 0x0003e2000821180a */
[----:B------:R-:W-:Y:S01]  /*2410*/  UMOV UR9, UR17 ;  /* 0x0000001100097c82 */ /* 0x000fe20008000000 */
[----:B------:R-:W-:-:S04]  /*2420*/  UIADD3 UR13, UPT, UPT, UR13, 0x1, URZ ;  /* 0x000000010d0d7890 */ /* 0x000fc8000fffe0ff */
[----:B------:R-:W-:Y:S01]  /*2430*/  UISETP.NE.AND UP0, UPT, UR13, UR24, UPT ;  /* 0x000000180d00728c */ /* 0x000fe2000bf05270 */
[----:B-1----:R-:W-:Y:S01]  /*2440*/  UMOV UR10, UR18 ;  /* 0x00000012000a7c82 */ /* 0x002fe20008000000 */
[----:B------:R-:W-:Y:S01]  /*2450*/  UMOV UR4, UR7 ;  /* 0x0000000700047c82 */ /* 0x000fe20008000000 */
[----:B------:R3:W-:Y:S06]  /*2460*/  UTMALDG.3D.2CTA [UR8], [UR14], desc[UR28] ;  /* 0x00001c080e0075b4 */ /* 0x0007ec0008211000 */
[----:B---3--:R-:W-:Y:S05]  /*2470*/  BRA.U UP0, `(.L_x_39) ;  /* 0xfffffffd00447547 */ /* 0x008fea000b83ffff */
.L_x_33:
[C---:B------:R-:W-:Y:S01]  /*2480*/  LEA R3, R11.reuse, UR6, 0x3 ;  /* 0x000000060b037c11 */ /* 0x040fe2000f8e18ff */
[----:B------:R-:W-:Y:S01]  /*2490*/  NOP ;  /* 0x0000000000007918 */ /* 0x000fe20000000000 */
[----:B-1----:R-:W-:Y:S02]  /*24a0*/  SHF.L.U32 R0, R10, 0x1f, RZ ;  /* 0x0000001f0a007819 */ /* 0x002fe400000006ff */
[----:B------:R-:W-:Y:S02]  /*24b0*/  LEA R5, R11, UR6, 0x4 ;  /* 0x000000060b057c11 */ /* 0x000fe4000f8e20ff */
[----:B--2-4-:R-:W1:Y:S02]  /*24c0*/  SYNCS.PHASECHK.TRANS64.TRYWAIT P0, [R3+URZ+0x1d0], R0 ;  /* 0x0001d000030075a7 */ /* 0x014e6400080011ff */
[----:B-1----:R-:W-:Y:S05]  /*24d0*/  @!P0 BRA `(.L_x_40) ;  /* 0x0000006800788947 */ /* 0x002fea0003800000 */
.L_x_149:
[----:B------:R-:W2:Y:S01]  /*24e0*/  LDS.128 R4, [R5+0x260] ;  /* 0x0002600005047984 */ /* 0x000ea20000000c00 */
[----:B------:R-:W-:Y:S01]  /*24f0*/  UISETP.GE.AND UP0, UPT, UR42, 0x1, UPT ;  /* 0x000000012a00788c */ /* 0x000fe2000bf06270 */
[----:B------:R-:W-:Y:S01]  /*2500*/  @!PT LDS RZ, [RZ] ;  /* 0x00000000fffff984 */ /* 0x000fe20000000800 */
[----:B------:R-:W-:Y:S01]  /*2510*/  @!PT LDS RZ, [RZ] ;  /* 0x00000000fffff984 */ /* 0x000fe20000000800 */
[----:B------:R-:W-:Y:S01]  /*2520*/  @!PT LDS RZ, [RZ] ;  /* 0x00000000fffff984 */ /* 0x000fe20000000800 */
[----:B------:R-:W-:Y:S01]  /*2530*/  @!PT LDS RZ, [RZ] ;  /* 0x00000000fffff984 */ /* 0x000fe20000000800 */
[----:B------:R3:W-:Y:S06]  /*2540*/  MEMBAR.ALL.CTA ;  /* 0x0000000000007992 */ /* 0x0007ec0000008000 */
[----:B---3--:R-:W3:Y:S01]  /*2550*/  FENCE.VIEW.ASYNC.S ;  /* 0x00000000000073c6 */ /* 0x008ee20000000000 */
[----:B--2---:R-:W-:-:S13]  /*2560*/  LOP3.LUT P0, RZ, R6, 0x1, RZ, 0xc0, !PT ;  /* 0x0000000106ff7812 */ /* 0x004fda000780c0ff */
[----:B---3--:R-:W-:Y:S01]  /*2570*/  VOTEU.ANY UP1, P0 ;  /* 0x0000000000ff7886 */ /* 0x008fe20000020100 */
[----:B------:R-:W-:-:S13]  /*2580*/  PLOP3.LUT P0, PT, PT, PT, UP1, 0x80, 0x8 ;  /* 0x000000000008781c */ /* 0x000fda0003f0f018 */
[----:B-1----:R-:W-:Y:S02]  /*2590*/  @P0 LOP3.LUT R0, R5, 0xffff, RZ, 0xc0, !PT ;  /* 0x0000ffff05000812 */ /* 0x002fe400078ec0ff */
[----:B------:R-:W-:Y:S02]  /*25a0*/  @P0 MOV R2, R4 ;  /* 0x0000000400020202 */ /* 0x000fe40000000f00 */
[----:B------:R-:W-:Y:S01]  /*25b0*/  @P0 R2UR UR5, R0 ;  /* 0x00000000000502ca */ /* 0x000fe200000e0000 */
[----:B------:R-:W-:Y:S01]  /*25c0*/  VIADD R0, R3, 0x1e0 ;  /* 0x000001e003007836 */ /* 0x000fe20000000000 */
[----:B------:R-:W-:Y:S02]  /*25d0*/  @P0 SHF.R.U32.HI R4, RZ, 0x10, R5 ;  /* 0x00000010ff040819 */ /* 0x000fe40000011605 */
[----:B------:R-:W-:Y:S02]  /*25e0*/  @P0 R2UR UR8, R2 ;  /* 0x00000000020802ca */ /* 0x000fe400000e0000 */
[----:B------:R-:W-:-:S02]  /*25f0*/  PRMT R0, RZ, 0x654, R0 ;  /* 0x00000654ff007816 */ /* 0x000fc40000000000 */
[----:B------:R-:W-:Y:S02]  /*2600*/  @P0 R2UR UR4, R4 ;  /* 0x00000000040402ca */ /* 0x000fe400000e0000 */
[----:B------:R1:W-:Y:S03]  /*2610*/  SYNCS.ARRIVE.TRANS64.RED.A1T0 RZ, [R0+URZ], RZ ;  /* 0x000000ff00ff79a7 */ /* 0x0003e600081004ff */
[----:B------:R-:W-:-:S04]  /*2620*/  @UP1 UMOV UR30, UR5 ;  /* 0x00000005001e1c82 */ /* 0x000fc80008000000 */
[----:B------:R-:W-:-:S04]  /*2630*/  @UP1 UMOV UR31, UR8 ;  /* 0x00000008001f1c82 */ /* 0x000fc80008000000 */
[----:B------:R-:W-:Y:S01]  /*2640*/  @UP1 UMOV UR36, UR4 ;  /* 0x0000000400241c82 */ /* 0x000fe20008000000 */
[----:B------:R-:W-:Y:S05]  /*2650*/  BRA.U !UP0, `(.L_x_41) ;  /* 0x0000000108d47547 */ /* 0x000fea000b800000 */
[----:B------:R-:W2:Y:S01]  /*2660*/  LDCU.128 UR12, c[0x0][0xb10] ;  /* 0x00016200ff0c77ac */ /* 0x000ea20008000c00 */
[----:B------:R-:W3:Y:S01]  /*2670*/  LDCU UR24, c[0x0][0xb20] ;  /* 0x00016400ff1877ac */ /* 0x000ee20008000800 */
[----:B------:R-:W4:Y:S01]  /*2680*/  LDCU UR20, c[0x0][0xb0c] ;  /* 0x00016180ff1477ac */ /* 0x000f220008000800 */
[----:B------:R-:W1:Y:S01]  /*2690*/  LDCU.64 UR10, c[0x0][0xb28] ;  /* 0x00016500ff0a77ac */ /* 0x000e620008000a00 */
[----:B------:R-:W-:Y:S02]  /*26a0*/  UISETP.NE.AND UP3, UPT, UR42, 0x1, UPT ;  /* 0x000000012a00788c */ /* 0x000fe4000bf65270 */
[----:B--2---:R-:W-:Y:S02]  /*26b0*/  UIMAD.WIDE.U32 UR8, UR37, UR15, URZ ;  /* 0x0000000f250872a5 */ /* 0x004fe4000f8e00ff */
[----:B------:R-:W-:Y:S02]  /*26c0*/  UIMAD.WIDE.U32 UR4, UR38, UR12, URZ ;  /* 0x0000000c260472a5 */ /* 0x000fe4000f8e00ff */
[----:B------:R-:W-:-:S02]  /*26d0*/  UISETP.NE.AND UP0, UPT, UR14, 0x1, UPT ;  /* 0x000000010e00788c */ /* 0x000fc4000bf05270 */
[----:B------:R-:W-:Y:S01]  /*26e0*/  UIMAD.WIDE.U32 UR28, UR30, UR15, URZ ;  /* 0x0000000f1e1c72a5 */ /* 0x000fe2000f8e00ff */
[----:B------:R-:W-:Y:S02]  /*26f0*/  UMOV UR8, UR9 ;  /* 0x0000000900087c82 */ /* 0x000fe40008000000 */
[----:B------:R-:W-:Y:S01]  /*2700*/  UMOV UR4, UR5 ;  /* 0x0000000500047c82 */ /* 0x000fe20008000000 */
[----:B---3--:R-:W-:Y:S02]  /*2710*/  USHF.R.U32.HI UR8, URZ, UR24, UR8 ;  /* 0x00000018ff087299 */ /* 0x008fe40008011608 */
[----:B----4-:R-:W-:Y:S02]  /*2720*/  UISETP.NE.AND UP2, UPT, UR20, 0x1, UPT ;  /* 0x000000011400788c */ /* 0x010fe4000bf45270 */
[----:B------:R-:W-:Y:S02]  /*2730*/  USHF.R.U32.HI UR4, URZ, UR13, UR4 ;  /* 0x0000000dff047299 */ /* 0x000fe40008011604 */
[----:B------:R-:W-:-:S02]  /*2740*/  USEL UR5, UR37, UR8, !UP0 ;  /* 0x0000000825057287 */ /* 0x000fc4000c000000 */
[----:B------:R-:W-:Y:S02]  /*2750*/  USEL UR8, UR38, UR4, !UP2 ;  /* 0x0000000426087287 */ /* 0x000fe4000d000000 */
[----:B-1----:R-:W-:Y:S01]  /*2760*/  UIMAD.WIDE.U32 UR16, UR5, UR10, URZ ;  /* 0x0000000a051072a5 */ /* 0x002fe2000f8e00ff */
[----:B------:R-:W-:Y:S01]  /*2770*/  UMOV UR4, UR29 ;  /* 0x0000001d00047c82 */ /* 0x000fe20008000000 */
[----:B------:R-:W-:Y:S02]  /*2780*/  UIMAD.WIDE.U32 UR18, UR31, UR12, URZ ;  /* 0x0000000c1f1272a5 */ /* 0x000fe4000f8e00ff */
[----:B------:R-:W-:-:S03]  /*2790*/  UIMAD.WIDE.U32 UR28, UR8, UR10, URZ ;  /* 0x0000000a081c72a5 */ /* 0x000fc6000f8e00ff */
[----:B------:R-:W-:Y:S01]  /*27a0*/  UMOV UR16, UR17 ;  /* 0x0000001100107c82 */ /* 0x000fe20008000000 */
[----:B------:R-:W-:Y:S02]  /*27b0*/  USHF.R.U32.HI UR4, URZ, UR24, UR4 ;  /* 0x00000018ff047299 */ /* 0x000fe40008011604 */
[----:B------:R-:W-:Y:S01]  /*27c0*/  @UP3 USHF.R.U32.HI UR5, URZ, UR11, UR16 ;  /* 0x0000000bff053299 */ /* 0x000fe20008011610 */
[----:B------:R-:W-:Y:S01]  /*27d0*/  UMOV UR18, UR19 ;  /* 0x0000001300127c82 */ /* 0x000fe20008000000 */
[----:B------:R-:W-:Y:S01]  /*27e0*/  UMOV UR28, UR29 ;  /* 0x0000001d001c7c82 */ /* 0x000fe20008000000 */
[----:B------:R-:W-:Y:S02]  /*27f0*/  USHF.R.U32.HI UR13, URZ, UR13, UR18 ;  /* 0x0000000dff0d7299 */ /* 0x000fe40008011612 */
[----:B------:R-:W-:Y:S02]  /*2800*/  USEL UR4, UR30, UR4, !UP0 ;  /* 0x000000041e047287 */ /* 0x000fe4000c000000 */
[----:B------:R-:W-:-:S02]  /*2810*/  @UP3 USHF.R.U32.HI UR8, URZ, UR11, UR28 ;  /* 0x0000000bff083299 */ /* 0x000fc4000801161c */
[----:B------:R-:W-:Y:S02]  /*2820*/  UIMAD UR9, UR42, UR5, URZ ;  /* 0x000000052a0972a4 */ /* 0x000fe4000f8e02ff */
[----:B------:R-:W-:Y:S02]  /*2830*/  USEL UR5, UR31, UR13, !UP2 ;  /* 0x0000000d1f057287 */ /* 0x000fe4000d000000 */
[----:B------:R-:W-:Y:S02]  /*2840*/  UIMAD UR12, UR42, UR8, URZ ;  /* 0x000000082a0c72a4 */ /* 0x000fe4000f8e02ff */
[----:B------:R-:W-:Y:S02]  /*2850*/  UISETP.GE.AND UP0, UPT, UR4, UR9, UPT ;  /* 0x000000090400728c */ /* 0x000fe4000bf06270 */
[----:B------:R-:W-:Y:S02]  /*2860*/  UIMAD.WIDE.U32 UR16, UR4, UR10, URZ ;  /* 0x0000000a041072a5 */ /* 0x000fe4000f8e00ff */
[----:B------:R-:W-:-:S02]  /*2870*/  UISETP.GE.OR UP0, UPT, UR5, UR12, UP0 ;  /* 0x0000000c0500728c */ /* 0x000fc40008706670 */
        /* <DEDUP_REMOVED lines=19> */
.L_x_41:
[----:B------:R-:W2:Y:S02]  /*29b0*/  LDCU UR4, c[0x0][0xb30] ;  /* 0x00016600ff0477ac */ /* 0x000ea40008000800 */
[----:B--2---:R-:W-:-:S09]  /*29c0*/  UISETP.NE.AND UP0, UPT, UR4, 0x1, UPT ;  /* 0x000000010400788c */ /* 0x004fd2000bf05270 */
[----:B------:R-:W-:Y:S05]  /*29d0*/  BRA.U UP0, `(.L_x_42) ;  /* 0x0000000100447547 */ /* 0x000fea000b800000 */
[----:B------:R-:W2:Y:S01]  /*29e0*/  LDCU.128 UR12, c[0x0][0xb10] ;  /* 0x00016200ff0c77ac */ /* 0x000ea20008000c00 */
[----:B------:R-:W3:Y:S01]  /*29f0*/  LDCU UR10, c[0x0][0xb0c] ;  /* 0x00016180ff0a77ac */ /* 0x000ee20008000800 */
[----:B------:R-:W4:Y:S01]  /*2a00*/  LDCU UR11, c[0x0][0xb20] ;  /* 0x00016400ff0b77ac */ /* 0x000f220008000800 */
[----:B--2---:R-:W-:Y:S02]  /*2a10*/  UIMAD.WIDE.U32 UR8, UR31, UR12, URZ ;  /* 0x0000000c1f0872a5 */ /* 0x004fe4000f8e00ff */
[----:B------:R-:W-:Y:S02]  /*2a20*/  UIMAD.WIDE.U32 UR4, UR30, UR15, URZ ;  /* 0x0000000f1e0472a5 */ /* 0x000fe4000f8e00ff */
[----:B---3--:R-:W-:Y:S02]  /*2a30*/  UISETP.NE.AND UP2, UPT, UR10, 0x1, UPT ;  /* 0x000000010a00788c */ /* 0x008fe4000bf45270 */
[----:B------:R-:W-:Y:S01]  /*2a40*/  UISETP.NE.AND UP0, UPT, UR14, 0x1, UPT ;  /* 0x000000010e00788c */ /* 0x000fe2000bf05270 */
[----:B------:R-:W-:-:S02]  /*2a50*/  UMOV UR8, UR9 ;  /* 0x0000000900087c82 */ /* 0x000fc40008000000 */
[----:B------:R-:W-:Y:S01]  /*2a60*/  UMOV UR4, UR5 ;  /* 0x0000000500047c82 */ /* 0x000fe20008000000 */
[----:B------:R-:W-:Y:S02]  /*2a70*/  USHF.R.U32.HI UR13, URZ, UR13, UR8 ;  /* 0x0000000dff0d7299 */ /* 0x000fe40008011608 */
[----:B----4-:R-:W-:Y:S02]  /*2a80*/  USHF.R.U32.HI UR4, URZ, UR11, UR4 ;  /* 0x0000000bff047299 */ /* 0x010fe40008011604 */
[----:B------:R-:W-:Y:S02]  /*2a90*/  USEL UR5, UR31, UR13, !UP2 ;  /* 0x0000000d1f057287 */ /* 0x000fe4000d000000 */
[----:B------:R-:W-:-:S04]  /*2aa0*/  USEL UR4, UR30, UR4, !UP0 ;  /* 0x000000041e047287 */ /* 0x000fc8000c000000 */
[----:B------:R-:W-:Y:S02]  /*2ab0*/  UIADD3 UR8, UPT, UPT, UR5, -UR4, URZ ;  /* 0x8000000405087290 */ /* 0x000fe4000fffe0ff */
[----:B------:R-:W-:Y:S02]  /*2ac0*/  UIADD3 UR4, UPT, UPT, -UR5, UR4, URZ ;  /* 0x0000000405047290 */ /* 0x000fe4000fffe1ff */
[----:B------:R-:W-:Y:S02]  /*2ad0*/  UIMAD UR30, UR8, UR14, UR30 ;  /* 0x0000000e081e72a4 */ /* 0x000fe4000f8e021e */
[----:B------:R-:W-:-:S12]  /*2ae0*/  UIMAD UR31, UR4, UR10, UR31 ;  /* 0x0000000a041f72a4 */ /* 0x000fd8000f8e021f */
.L_x_42:
[----:B------:R-:W-:Y:S01]  /*2af0*/  VIADD R11, R11, 0x1 ;  /* 0x000000010b0b7836 */ /* 0x000fe20000000000 */
[----:B------:R-:W-:Y:S01]  /*2b00*/  R2UR UR4, R88 ;  /* 0x00000000580472ca */ /* 0x000fe200000e0000 */
[----:B------:R-:W-:Y:S01]  /*2b10*/  UIADD3 UR24, UPT, UPT, UR30, UR63, URZ ;  /* 0x0000003f1e187290 */ /* 0x000fe2000fffe0ff */
[----:B------:R-:W-:Y:S02]  /*2b20*/  PLOP3.LUT P1, PT, PT, PT, PT, 0x80, 0x8 ;  /* 0x000000000008781c */ /* 0x000fe40003f2f070 */
[----:B------:R-:W-:-:S04]  /*2b30*/  ISETP.NE.AND P0, PT, R11, 0x2, PT ;  /* 0x000000020b00780c */ /* 0x000fc80003f05270 */
[----:B------:R-:W-:Y:S02]  /*2b40*/  SEL R3, RZ, 0x1, P0 ;  /* 0x00000001ff037807 */ /* 0x000fe40000000000 */
[----:B------:R-:W-:Y:S02]  /*2b50*/  SEL R11, R11, RZ, P0 ;  /* 0x000000ff0b0b7207 */ /* 0x000fe40000000000 */
[----:B------:R-:W-:Y:S01]  /*2b60*/  LOP3.LUT R10, R10, R3, RZ, 0x3c, !PT ;  /* 0x000000030a0a7212 */ /* 0x000fe200078e3cff */
[----:B------:R-:W-:Y:S01]  /*2b70*/  UIADD3 UR20, UPT, UPT, UR31, UR4, URZ ;  /* 0x000000041f147290 */ /* 0x000fe2000fffe0ff */
[----:B------:R-:W-:Y:S11]  /*2b80*/  BRA.U UP1, `(.L_x_43) ;  /* 0xfffffff101287547 */ /* 0x000ff6000b83ffff */
[----:B------:R-:W-:Y:S01]  /*2b90*/  UIADD3 UR8, UPT, UPT, UR6, 0xd0, URZ ;  /* 0x000000d006087890 */ /* 0x000fe2000fffe0ff */
[----:B------:R-:W-:-:S03]  /*2ba0*/  SHF.L.U32 R3, R12, 0x1f, RZ ;  /* 0x0000001f0c037819 */ /* 0x000fc600000006ff */
[----:B------:R-:W-:-:S09]  /*2bb0*/  ULEA UR4, UR7, UR8, 0x3 ;  /* 0x0000000807047291 */ /* 0x000fd2000f8e18ff */
[----:B------:R-:W2:Y:S02]  /*2bc0*/  SYNCS.PHASECHK.TRANS64.TRYWAIT P0, [UR4], R3 ;  /* 0x00000003ff0075a7 */ /* 0x000ea40008001104 */
[----:B--2---:R-:W-:Y:S05]  /*2bd0*/  @!P0 BRA `(.L_x_44) ;  /* 0x0000006000cc8947 */ /* 0x004fea0003800000 */
.L_x_151:
[----:B------:R-:W-:-:S04]  /*2be0*/  UIADD3 UR4, UPT, UPT, UR7, 0x1, URZ ;  /* 0x0000000107047890 */ /* 0x000fc8000fffe0ff */
[----:B------:R-:W-:-:S04]  /*2bf0*/  UISETP.NE.AND UP0, UPT, UR4, 0x1a, UPT ;  /* 0x0000001a0400788c */ /* 0x000fc8000bf05270 */
[----:B------:R-:W-:Y:S02]  /*2c00*/  USEL UR6, URZ, 0x1, UP0 ;  /* 0x00000001ff067887 */ /* 0x000fe40008000000 */
[----:B------:R-:W-:-:S04]  /*2c10*/  USEL UR4, UR4, URZ, UP0 ;  /* 0x000000ff04047287 */ /* 0x000fc80008000000 */
[----:B------:R-:W-:Y:S01]  /*2c20*/  ULEA UR5, UR4, UR8, 0x3 ;  /* 0x0000000804057291 */ /* 0x000fe2000f8e18ff */
[----:B------:R-:W-:-:S04]  /*2c30*/  LOP3.LUT R2, R12, UR6, RZ, 0x3c, !PT ;  /* 0x000000060c027c12 */ /* 0x000fc8000f8e3cff */
[----:B-1----:R-:W-:-:S04]  /*2c40*/  SHF.L.U32 R3, R2, 0x1f, RZ ;  /* 0x0000001f02037819 */ /* 0x002fc800000006ff */
[----:B------:R-:W1:Y:S02]  /*2c50*/  SYNCS.PHASECHK.TRANS64.TRYWAIT P0, [UR5], R3 ;  /* 0x00000003ff0075a7 */ /* 0x000e640008001105 */
[----:B-1----:R-:W-:Y:S05]  /*2c60*/  @!P0 BRA `(.L_x_45) ;  /* 0x0000006000c08947 */ /* 0x002fea0003800000 */
.L_x_153:
        /* <DEDUP_REMOVED lines=9> */
.L_x_155:
        /* <DEDUP_REMOVED lines=9> */
.L_x_157:
        /* <DEDUP_REMOVED lines=9> */
.L_x_159:
        /* <DEDUP_REMOVED lines=9> */
.L_x_161:
        /* <DEDUP_REMOVED lines=9> */
.L_x_163:
        /* <DEDUP_REMOVED lines=9> */
.L_x_165:
        /* <DEDUP_REMOVED lines=9> */
.L_x_167:
        /* <DEDUP_REMOVED lines=9> */
.L_x_169:
        /* <DEDUP_REMOVED lines=9> */
.L_x_171:
        /* <DEDUP_REMOVED lines=9> */
.L_x_173:
        /* <DEDUP_REMOVED lines=9> */
.L_x_175:
        /* <DEDUP_REMOVED lines=9> */
.L_x_177:
        /* <DEDUP_REMOVED lines=9> */
.L_x_179:
        /* <DEDUP_REMOVED lines=9> */
.L_x_181:
        /* <DEDUP_REMOVED lines=9> */
.L_x_183:
        /* <DEDUP_REMOVED lines=9> */
.L_x_185:
        /* <DEDUP_REMOVED lines=9> */
.L_x_187:
        /* <DEDUP_REMOVED lines=9> */
.L_x_189:
        /* <DEDUP_REMOVED lines=9> */
.L_x_191:
        /* <DEDUP_REMOVED lines=9> */
.L_x_193:
        /* <DEDUP_REMOVED lines=9> */
.L_x_195:
        /* <DEDUP_REMOVED lines=9> */
.L_x_197:
        /* <DEDUP_REMOVED lines=9> */
.L_x_199:
[----:B------:R-:W-:-:S04]  /*3960*/  UIADD3 UR4, UPT, UPT, UR4, 0x1, URZ ;  /* 0x0000000104047890 */ /* 0x000fc8000fffe0ff */
[----:B------:R-:W-:-:S04]  /*3970*/  UISETP.NE.AND UP0, UPT, UR4, 0x1a, UPT ;  /* 0x0000001a0400788c */ /* 0x000fc8000bf05270 */
[----:B------:R-:W-:Y:S02]  /*3980*/  USEL UR5, URZ, 0x1, UP0 ;  /* 0x00000001ff057887 */ /* 0x000fe40008000000 */
[----:B------:R-:W-:-:S04]  /*3990*/  USEL UR4, UR4, URZ, UP0 ;  /* 0x000000ff04047287 */ /* 0x000fc80008000000 */
[----:B------:R-:W-:Y:S01]  /*39a0*/  ULEA UR4, UR4, UR8, 0x3 ;  /* 0x0000000804047291 */ /* 0x000fe2000f8e18ff */
[----:B-1----:R-:W-:-:S04]  /*39b0*/  LOP3.LUT R3, R2, UR5, RZ, 0x3c, !PT ;  /* 0x0000000502037c12 */ /* 0x002fc8000f8e3cff */
[----:B------:R-:W-:Y:S01]  /*39c0*/  SHF.L.U32 R3, R3, 0x1f, RZ ;  /* 0x0000001f03037819 */ /* 0x000fe200000006ff */
[----:B------:R-:W-:-:S07]  /*39d0*/  IMAD.U32 R0, RZ, RZ, UR4 ;  /* 0x00000004ff007e24 */ /* 0x000fce000f8e00ff */
.L_x_69:
[----:B-1----:R1:W2:Y:S02]  /*39e0*/  SYNCS.PHASECHK.TRANS64.TRYWAIT P0, [R0+URZ], R3 ;  /* 0x00000003000075a7 */ /* 0x0022a400080011ff */
[----:B--2---:R-:W-:Y:S05]  /*39f0*/  @!P0 NANOSLEEP.SYNCS 0x989680 ;  /* 0x009896800000895d */ /* 0x004fea0003900000 */
[----:B------:R-:W2:Y:S02]  /*3a00*/  @!P0 SYNCS.PHASECHK.TRANS64 P0, [R0+URZ], R3 ;  /* 0x00000003000085a7 */ /* 0x000ea400080010ff */
[----:B--2---:R-:W-:Y:S05]  /*3a10*/  @P0 EXIT ;  /* 0x000000000000094d */ /* 0x004fea0003800000 */
[----:B------:R-:W-:Y:S05]  /*3a20*/  BRA `(.L_x_69) ;  /* 0xfffffffc00ec7947 */ /* 0x000fea000383ffff */
.L_x_23:
[----:B------:R-:W-:-:S04]  /*3a30*/  UISETP.NE.AND UP0, UPT, UR46, URZ, UPT ;  /* 0x000000ff2e00728c */ /* 0x000fc8000bf05270 */
[----:B------:R-:W-:-:S09]  /*3a40*/  UISETP.NE.OR UP0, UPT, UR25, 0x1, UP0 ;  /* 0x000000011900788c */ /* 0x000fd20008705670 */
[----:B------:R-:W-:Y:S05]  /*3a50*/  BRA.U UP0, `(.L_x_70) ;  /* 0x0000000500487547 */ /* 0x000fea000b800000 */
[----:B------:R-:W-:Y:S01]  /*3a60*/  ISETP.GE.U32.AND P2, PT, R0, 0x4, PT ;  /* 0x000000040000780c */ /* 0x000fe20003f46070 */
[----:B------:R-:W-:Y:S01]  /*3a70*/  IMAD.MOV.U32 R12, RZ, RZ, 0x1 ;  /* 0x00000001ff0c7424 */ /* 0x000fe200078e00ff */
[----:B------:R-:W-:Y:S02]  /*3a80*/  CS2R R10, SRZ ;  /* 0x00000000000a7805 */ /* 0x000fe4000001ff00 */
[----:B------:R-:W-:Y:S01]  /*3a90*/  CS2R R8, SRZ ;  /* 0x0000000000087805 */ /* 0x000fe2000001ff00 */
[----:B------:R-:W-:Y:S01]  /*3aa0*/  UMOV UR6, 0x400 ;  /* 0x0000040000067882 */ /* 0x000fe20000000000 */
[----:B------:R-:W-:Y:S01]  /*3ab0*/  UMOV UR5, URZ ;  /* 0x000000ff00057c82 */ /* 0x000fe20008000000 */
[----:B------:R-:W-:-:S12]  /*3ac0*/  ULEA UR6, UR46, UR6, 0x18 ;  /* 0x000000062e067291 */ /* 0x000fd8000f8ec0ff */
.L_x_74:
[----:B------:R-:W-:Y:S02]  /*3ad0*/  LEA R2, R8, UR6, 0x3 ;  /* 0x0000000608027c11 */ /* 0x000fe4000f8e18ff */
[----:B------:R-:W-:-:S03]  /*3ae0*/  SHF.L.U32 R5, R9, 0x1f, RZ ;  /* 0x0000001f09057819 */ /* 0x000fc600000006ff */
[----:B------:R-:W-:Y:S01]  /*3af0*/  VIADD R4, R2, 0x240 ;  /* 0x0000024002047836 */ /* 0x000fe20000000000 */
[----:B------:R-:W1:Y:S02]  /*3b00*/  SYNCS.PHASECHK.TRANS64.TRYWAIT P0, [R2+URZ+0x230], R5 ;  /* 0x00023005020075a7 */ /* 0x000e6400080011ff */
[----:B-1----:R-:W-:Y:S05]  /*3b10*/  @!P0 BRA `(.L_x_71) ;  /* 0x0000005c00548947 */ /* 0x002fea0003800000 */
.L_x_200:
[----:B------:R-:W-:Y:S01]  /*3b20*/  ULEA UR4, UR5, UR6, 0x3 ;  /* 0x0000000605047291 */ /* 0x000fe2000f8e18ff */
[----:B------:R-:W-:Y:S02]  /*3b30*/  PRMT R4, RZ, 0x654, R4 ;  /* 0x00000654ff047816 */ /* 0x000fe40000000004 */
[----:B-1----:R-:W-:Y:S01]  /*3b40*/  SHF.L.U32 R5, R12, 0x1f, RZ ;  /* 0x0000001f0c057819 */ /* 0x002fe200000006ff */
[----:B------:R-:W-:Y:S01]  /*3b50*/  UIADD3 UR7, UPT, UPT, UR4, 0x1d0, URZ ;  /* 0x000001d004077890 */ /* 0x000fe2000fffe0ff */
[----:B------:R1:W-:Y:S05]  /*3b60*/  SYNCS.ARRIVE.TRANS64.RED.A1T0 RZ, [R4+URZ], RZ ;  /* 0x000000ff04ff79a7 */ /* 0x0003ea00081004ff */
[----:B------:R-:W-:Y:S01]  /*3b70*/  IMAD.U32 R7, RZ, RZ, UR7 ;  /* 0x00000007ff077e24 */ /* 0x000fe2000f8e00ff */
[----:B------:R-:W2:Y:S04]  /*3b80*/  SYNCS.PHASECHK.TRANS64.TRYWAIT P0, [UR4+0x1e0], R5 ;  /* 0x0001e005ff0075a7 */ /* 0x000ea80008001104 */
[----:B------:R-:W-:Y:S01]  /*3b90*/  PRMT R6, R0, 0x654, R7 ;  /* 0x0000065400067816 */ /* 0x000fe20000000007 */
[----:B-1----:R-:W-:Y:S01]  /*3ba0*/  @!P2 IMAD.MOV.U32 R4, RZ, RZ, 0x10 ;  /* 0x00000010ff04a424 */ /* 0x002fe200078e00ff */
[----:B--2---:R-:W-:Y:S06]  /*3bb0*/  @!P0 BRA `(.L_x_72) ;  /* 0x0000005c00408947 */ /* 0x004fec0003800000 */
.L_x_202:
[----:B------:R-:W-:Y:S01]  /*3bc0*/  ULEA UR8, UR5, UR6, 0x4 ;  /* 0x0000000605087291 */ /* 0x000fe2000f8e20ff */
[----:B------:R-:W-:Y:S01]  /*3bd0*/  SEL R3, R6, R3, !P2 ;  /* 0x0000000306037207 */ /* 0x000fe20005000000 */
[----:B------:R-:W-:Y:S01]  /*3be0*/  UIADD3 UR9, UPT, UPT, UR4, 0x1d0, URZ ;  /* 0x000001d004097890 */ /* 0x000fe2000fffe0ff */
[----:B-1----:R-:W-:Y:S01]  /*3bf0*/  LEA R2, R11, UR6, 0x3 ;  /* 0x000000060b027c11 */ /* 0x002fe2000f8e18ff */
[----:B------:R-:W-:Y:S01]  /*3c00*/  UIADD3 UR8, UPT, UPT, UR8, 0x260, URZ ;  /* 0x0000026008087890 */ /* 0x000fe2000fffe0ff */
[----:B------:R-:W-:Y:S01]  /*3c10*/  SHF.L.U32 R5, R10, 0x1f, RZ ;  /* 0x0000001f0a057819 */ /* 0x000fe200000006ff */
[----:B------:R1:W-:Y:S01]  /*3c20*/  @!P2 SYNCS.ARRIVE.TRANS64.RED RZ, [R3+URZ], R4 ;  /* 0x0000000403ffa9a7 */ /* 0x0003e200080004ff */
[----:B------:R-:W-:Y:S01]  /*3c30*/  UIADD3 UR4, UPT, UPT, UR5, 0x1, URZ ;  /* 0x0000000105047890 */ /* 0x000fe2000fffe0ff */
[----:B------:R-:W-:-:S03]  /*3c40*/  VIADD R8, R8, 0x1 ;  /* 0x0000000108087836 */ /* 0x000fc60000000000 */
[----:B------:R-:W-:Y:S02]  /*3c50*/  UISETP.NE.AND UP0, UPT, UR4, 0x2, UPT ;  /* 0x000000020400788c */ /* 0x000fe4000bf05270 */
[----:B------:R-:W-:Y:S06]  /*3c60*/  UGETNEXTWORKID.BROADCAST [UR8], [UR9] ;  /* 0x00000000080073ca */ /* 0x000fec0008000100 */
[----:B------:R-:W-:Y:S01]  /*3c70*/  USEL UR7, URZ, 0x1, UP0 ;  /* 0x00000001ff077887 */ /* 0x000fe20008000000 */
[----:B------:R-:W-:Y:S01]  /*3c80*/  ISETP.NE.AND P0, PT, R8, 0x2, PT ;  /* 0x000000020800780c */ /* 0x000fe20003f05270 */
[----:B------:R-:W-:Y:S01]  /*3c90*/  USEL UR5, UR4, URZ, UP0 ;  /* 0x000000ff04057287 */ /* 0x000fe20008000000 */
[----:B------:R-:W2:Y:S03]  /*3ca0*/  SYNCS.PHASECHK.TRANS64.TRYWAIT P1, [R2+URZ+0x1d0], R5 ;  /* 0x0001d005020075a7 */ /* 0x000ea600080211ff */
[----:B------:R-:W-:Y:S01]  /*3cb0*/  LOP3.LUT R12, R12, UR7, RZ, 0x3c, !PT ;  /* 0x000000070c0c7c12 */ /* 0x000fe2000f8e3cff */
[----:B-12---:R-:W-:Y:S07]  /*3cc0*/  @!P1 BRA `(.L_x_73) ;  /* 0x0000005c00149947 */ /* 0x006fee0003800000 */
.L_x_203:
[C---:B------:R-:W-:Y:S01]  /*3cd0*/  LEA R4, R11.reuse, UR6, 0x4 ;  /* 0x000000060b047c11 */ /* 0x040fe2000f8e20ff */
[----:B-1----:R-:W-:Y:S01]  /*3ce0*/  VIADD R2, R2, 0x1e0 ;  /* 0x000001e002027836 */ /* 0x002fe20000000000 */
[----:B------:R-:W-:Y:S01]  /*3cf0*/  SEL R8, R8, RZ, P0 ;  /* 0x000000ff08087207 */ /* 0x000fe20000000000 */
[----:B------:R-:W-:-:S03]  /*3d00*/  VIADD R11, R11, 0x1 ;  /* 0x000000010b0b7836 */ /* 0x000fc60000000000 */
[----:B------:R-:W1:Y:S01]  /*3d10*/  LDS.128 R4, [R4+0x260] ;  /* 0x0002600004047984 */ /* 0x000e620000000c00 */
[----:B------:R-:W-:Y:S02]  /*3d20*/  PRMT R2, RZ, 0x654, R2 ;  /* 0x00000654ff027816 */ /* 0x000fe40000000002 */
[C---:B------:R-:W-:Y:S01]  /*3d30*/  ISETP.NE.AND P1, PT, R11.reuse, 0x2, PT ;  /* 0x000000020b00780c */ /* 0x040fe20003f25270 */
[----:B------:R-:W-:Y:S01]  /*3d40*/  @!PT LDS RZ, [RZ] ;  /* 0x00000000fffff984 */ /* 0x000fe20000000800 */
[----:B------:R-:W-:Y:S01]  /*3d50*/  @!PT LDS RZ, [RZ] ;  /* 0x00000000fffff984 */ /* 0x000fe20000000800 */
[----:B------:R-:W-:Y:S01]  /*3d60*/  @!PT LDS RZ, [RZ] ;  /* 0x00000000fffff984 */ /* 0x000fe20000000800 */
[----:B------:R-:W-:Y:S01]  /*3d70*/  @!PT LDS RZ, [RZ] ;  /* 0x00000000fffff984 */ /* 0x000fe20000000800 */
[----:B------:R2:W-:Y:S06]  /*3d80*/  MEMBAR.ALL.CTA ;  /* 0x0000000000007992 */ /* 0x0005ec0000008000 */
[----:B--2---:R-:W2:Y:S01]  /*3d90*/  FENCE.VIEW.ASYNC.S ;  /* 0x00000000000073c6 */ /* 0x004ea20000000000 */
[----:B------:R-:W-:Y:S01]  /*3da0*/  SEL R11, R11, RZ, P1 ;  /* 0x000000ff0b0b7207 */ /* 0x000fe20000800000 */
[----:B--2---:R2:W-:Y:S01]  /*3db0*/  SYNCS.ARRIVE.TRANS64.RED.A1T0 RZ, [R2+URZ], RZ ;  /* 0x000000ff02ff79a7 */ /* 0x0045e200081004ff */
[----:B-1----:R-:W-:-:S02]  /*3dc0*/  LOP3.LUT P3, RZ, R6, 0x1, RZ, 0xc0, !PT ;  /* 0x0000000106ff7812 */ /* 0x002fc4000786c0ff */
[----:B------:R-:W-:-:S04]  /*3dd0*/  SEL R5, RZ, 0x1, P1 ;  /* 0x00000001ff057807 */ /* 0x000fc80000800000 */
[----:B------:R-:W-:Y:S02]  /*3de0*/  LOP3.LUT R10, R10, R5, RZ, 0x3c, !PT ;  /* 0x000000050a0a7212 */ /* 0x000fe400078e3cff */
[----:B--2---:R-:W-:-:S04]  /*3df0*/  SEL R2, RZ, 0x1, P0 ;  /* 0x00000001ff027807 */ /* 0x004fc80000000000 */
[----:B------:R-:W-:Y:S01]  /*3e00*/  LOP3.LUT R9, R9, R2, RZ, 0x3c, !PT ;  /* 0x0000000209097212 */ /* 0x000fe200078e3cff */
[----:B------:R-:W-:Y:S06]  /*3e10*/  @P3 BRA `(.L_x_74) ;  /* 0xfffffffc002c3947 */ /* 0x000fec000383ffff */
[----:B------:R-:W-:Y:S01]  /*3e20*/  ULEA UR4, UR5, UR6, 0x3 ;  /* 0x0000000605047291 */ /* 0x000fe2000f8e18ff */
[----:B------:R-:W-:-:S08]  /*3e30*/  SHF.L.U32 R3, R12, 0x1f, RZ ;  /* 0x0000001f0c037819 */ /* 0x000fd000000006ff */
[----:B------:R-:W1:Y:S02]  /*3e40*/  SYNCS.PHASECHK.TRANS64 P0, [UR4+0x1e0], R3 ;  /* 0x0001e003ff0075a7 */ /* 0x000e640008001004 */
[----:B-1----:R-:W-:Y:S05]  /*3e50*/  @P0 BRA `(.L_x_75) ;  /* 0x0000000000080947 */ /* 0x002fea0003800000 */
[----:B------:R-:W1:Y:S02]  /*3e60*/  SYNCS.PHASECHK.TRANS64.TRYWAIT P0, [UR4+0x1e0], R3 ;  /* 0x0001e003ff0075a7 */ /* 0x000e640008001104 */
[----:B-1----:R-:W-:Y:S05]  /*3e70*/  @!P0 BRA `(.L_x_76) ;  /* 0x0000005800bc8947 */ /* 0x002fea0003800000 */
.L_x_75:
[----:B------:R-:W-:-:S04]  /*3e80*/  UIADD3 UR7, UPT, UPT, UR5, 0x1, URZ ;  /* 0x0000000105077890 */ /* 0x000fc8000fffe0ff */
[----:B------:R-:W-:-:S04]  /*3e90*/  UISETP.NE.AND UP0, UPT, UR7, 0x2, UPT ;  /* 0x000000020700788c */ /* 0x000fc8000bf05270 */
[----:B------:R-:W-:Y:S02]  /*3ea0*/  USEL UR8, URZ, 0x1, UP0 ;  /* 0x00000001ff087887 */ /* 0x000fe40008000000 */
[----:B------:R-:W-:-:S04]  /*3eb0*/  USEL UR7, UR7, URZ, UP0 ;  /* 0x000000ff07077287 */ /* 0x000fc80008000000 */
[----:B------:R-:W-:Y:S01]  /*3ec0*/  ULEA UR7, UR7, UR6, 0x3 ;  /* 0x0000000607077291 */ /* 0x000fe2000f8e18ff */
[----:B-1----:R-:W-:-:S04]  /*3ed0*/  LOP3.LUT R3, R12, UR8, RZ, 0x3c, !PT ;  /* 0x000000080c037c12 */ /* 0x002fc8000f8e3cff */
[----:B------:R-:W-:-:S04]  /*3ee0*/  SHF.L.U32 R0, R3, 0x1f, RZ ;  /* 0x0000001f03007819 */ /* 0x000fc800000006ff */
[----:B------:R-:W1:Y:S02]  /*3ef0*/  SYNCS.PHASECHK.TRANS64 P0, [UR7+0x1e0], R0 ;  /* 0x0001e000ff0075a7 */ /* 0x000e640008001007 */
[----:B-1----:R-:W-:Y:S05]  /*3f00*/  @P0 EXIT ;  /* 0x000000000000094d */ /* 0x002fea0003800000 */
[----:B------:R-:W-:Y:S02]  /*3f10*/  SHF.L.U32 R3, R3, 0x1f, RZ ;  /* 0x0000001f03037819 */ /* 0x000fe400000006ff */
[----:B------:R-:W-:-:S07]  /*3f20*/  MOV R0, UR7 ;  /* 0x0000000700007c02 */ /* 0x000fce0008000f00 */
.L_x_77:
[----:B-1----:R1:W2:Y:S02]  /*3f30*/  SYNCS.PHASECHK.TRANS64.TRYWAIT P0, [R0+URZ+0x1e0], R3 ;  /* 0x0001e003000075a7 */ /* 0x0022a400080011ff */
[----:B--2---:R-:W-:Y:S05]  /*3f40*/  @!P0 NANOSLEEP.SYNCS 0x989680 ;  /* 0x009896800000895d */ /* 0x004fea0003900000 */
[----:B------:R-:W2:Y:S02]  /*3f50*/  @!P0 SYNCS.PHASECHK.TRANS64 P0, [R0+URZ+0x1e0], R3 ;  /* 0x0001e003000085a7 */ /* 0x000ea400080010ff */
[----:B--2---:R-:W-:Y:S05]  /*3f60*/  @P0 EXIT ;  /* 0x000000000000094d */ /* 0x004fea0003800000 */
[----:B------:R-:W-:Y:S05]  /*3f70*/  BRA `(.L_x_77) ;  /* 0xfffffffc00ec7947 */ /* 0x000fea000383ffff */
.L_x_70:
[----:B------:R-:W-:Y:S05]  /*3f80*/  BRA.U UP4, `(.L_x_78) ;  /* 0x0000001104a07547 */ /* 0x000fea000b800000 */
[----:B------:R-:W-:Y:S01]  /*3f90*/  UMOV UR4, 0x40 ;  /* 0x0000004000047882 */ /* 0x000fe20000000000 */
[----:B------:R-:W-:Y:S01]  /*3fa0*/  NOP ;  /* 0x0000000000007918 */ /* 0x000fe20000000000 */
[----:B------:R-:W-:Y:S01]  /*3fb0*/  ULEA UR5, UR46, UR4, 0x18 ;  /* 0x000000042e057291 */ /* 0x000fe2000f8ec0ff */
[----:B------:R-:W-:Y:S02]  /*3fc0*/  UMOV UR6, 0x400 ;  /* 0x0000040000067882 */ /* 0x000fe40000000000 */
[----:B------:R-:W-:-:S06]  /*3fd0*/  ULEA UR6, UR46, UR6, 0x18 ;  /* 0x000000062e067291 */ /* 0x000fcc000f8ec0ff */
[----:B------:R-:W1:Y:S02]  /*3fe0*/  LDS.U8 R0, [UR5+0x1c] ;  /* 0x00001c05ff007984 */ /* 0x000e640008000000 */
[----:B-1----:R-:W-:-:S13]  /*3ff0*/  ISETP.NE.AND P0, PT, R0, RZ, PT ;  /* 0x000000ff0000720c */ /* 0x002fda0003f05270 */
[----:B------:R-:W-:Y:S05]  /*4000*/  @P0 BRA `(.L_x_79) ;  /* 0x0000000400080947 */ /* 0x000fea0003800000 */
[----:B------:R-:W-:Y:S02]  /*4010*/  UISETP.NE.U32.AND UP1, UPT, UR33, 0x1, UPT ;  /* 0x000000012100788c */ /* 0x000fe4000bf25070 */
[----:B------:R-:W-:-:S07]  /*4020*/  UIADD3 UR7, UPT, UPT, UR5, 0x8, URZ ;  /* 0x0000000805077890 */ /* 0x000fce000fffe0ff */
[----:B------:R-:W-:Y:S05]  /*4030*/  BRA.U !UP1, `(.L_x_80) ;  /* 0x00000001099c7547 */ /* 0x000fea000b800000 */
[----:B------:R-:W-:Y:S01]  /*4040*/  ELECT P0, URZ, PT ;  /* 0x0000000000ff782f */ /* 0x000fe20003800000 */
[----:B------:R-:W-:-:S12]  /*4050*/  BSSY B0, `(.L_x_80) ;  /* 0x0000025000007945 */ /* 0x000fd80003800000 */
[----:B------:R-:W-:Y:S05]  /*4060*/  @!P0 BRA `(.L_x_81) ;  /* 0x00000000008c8947 */ /* 0x000fea0003800000 */
[----:B------:R-:W-:-:S05]  /*4070*/  UMOV UR4, 0x10 ;  /* 0x0000001000047882 */ /* 0x000fca0000000000 */
[----:B------:R-:W-:Y:S04]  /*4080*/  DEPBAR.LE SB1, 0x36 ;  /* 0x00009d800000791a */ /* 0x000fe80000000000 */
[----:B------:R-:W1:Y:S02]  /*4090*/  UTCATOMSWS.2CTA.FIND_AND_SET.ALIGN UP0, UR4, UR4 ;  /* 0x00000004000475e3 */ /* 0x000e640008200800 */
[----:B-1----:R-:W-:Y:S01]  /*40a0*/  MOV R11, UR4 ;  /* 0x00000004000b7c02 */ /* 0x002fe20008000f00 */
[----:B------:R-:W-:Y:S06]  /*40b0*/  BRA.U UP0, `(.L_x_82) ;  /* 0x0000000100187547 */ /* 0x000fec000b800000 */
.L_x_83:
[----:B------:R-:W-:Y:S05]  /*40c0*/  NANOSLEEP 0x64 ;  /* 0x000000640000795d */ /* 0x000fea0003800000 */
[----:B------:R-:W-:-:S05]  /*40d0*/  UMOV UR4, 0x10 ;  /* 0x0000001000047882 */ /* 0x000fca0000000000 */
[----:B------:R-:W-:Y:S04]  /*40e0*/  DEPBAR.LE SB1, 0x36 ;  /* 0x00009d800000791a */ /* 0x000fe80000000000 */
[----:B------:R-:W1:Y:S02]  /*40f0*/  UTCATOMSWS.2CTA.FIND_AND_SET.ALIGN UP0, UR4, UR4 ;  /* 0x00000004000475e3 */ /* 0x000e640008200800 */
[----:B-1----:R-:W-:Y:S01]  /*4100*/  MOV R11, UR4 ;  /* 0x00000004000b7c02 */ /* 0x002fe20008000f00 */
[----:B------:R-:W-:Y:S05]  /*4110*/  BRA.U !UP0, `(.L_x_83) ;  /* 0xfffffffd08e87547 */ /* 0x000fea000b83ffff */
.L_x_82:
[----:B------:R-:W1:Y:S01]  /*4120*/  LDS R7, [UR5+0x10] ;  /* 0x00001005ff077984 */ /* 0x000e620008000800 */
[----:B------:R-:W-:Y:S01]  /*4130*/  IMAD.U32 R5, RZ, RZ, UR6 ;  /* 0x00000006ff057e24 */ /* 0x000fe2000f8e00ff */
[----:B------:R-:W-:-:S03]  /*4140*/  MOV R4, UR34 ;  /* 0x0000002200047c02 */ /* 0x000fc60008000f00 */
[----:B------:R-:W-:Y:S01]  /*4150*/  VIADD R5, R5, 0x280 ;  /* 0x0000028005057836 */ /* 0x000fe20000000000 */
[----:B-1----:R-:W-:-:S04]  /*4160*/  SHF.L.U32 R7, R7, 0x1f, RZ ;  /* 0x0000001f07077819 */ /* 0x002fc800000006ff */
[----:B------:R-:W1:Y:S02]  /*4170*/  SYNCS.PHASECHK.TRANS64.TRYWAIT P0, [UR5+0x8], R7 ;  /* 0x00000807ff0075a7 */ /* 0x000e640008001105 */
[----:B-1----:R-:W-:Y:S05]  /*4180*/  @P0 BRA `(.L_x_84) ;  /* 0x0000000000080947 */ /* 0x002fea0003800000 */
[----:B------:R-:W1:Y:S02]  /*4190*/  SYNCS.PHASECHK.TRANS64.TRYWAIT P0, [UR5+0x8], R7 ;  /* 0x00000807ff0075a7 */ /* 0x000e640008001105 */
[----:B-1----:R-:W-:Y:S05]  /*41a0*/  @!P0 BRA `(.L_x_85) ;  /* 0x0000005800088947 */ /* 0x002fea0003800000 */
.L_x_84:
[----:B-1----:R-:W-:Y:S01]  /*41b0*/  HFMA2 R0, -RZ, RZ, 0, 5.9604644775390625e-08 ;  /* 0x00000001ff007431 */ /* 0x002fe200000001ff */
[----:B------:R-:W-:Y:S01]  /*41c0*/  UPRMT UR4, UR34, 0x654, UR7 ;  /* 0x0000065422047896 */ /* 0x000fe20008000007 */
[----:B------:R-:W-:Y:S01]  /*41d0*/  IMAD.MOV.U32 R8, RZ, RZ, 0xffff ;  /* 0x0000ffffff087424 */ /* 0x000fe200078e00ff */
[----:B------:R-:W-:Y:S01]  /*41e0*/  PRMT R4, R4, 0x654, R5 ;  /* 0x0000065404047816 */ /* 0x000fe20000000005 */
[----:B------:R-:W-:Y:S02]  /*41f0*/  IMAD.MOV.U32 R6, RZ, RZ, 0x4 ;  /* 0x00000004ff067424 */ /* 0x000fe400078e00ff */
[----:B------:R-:W-:Y:S01]  /*4200*/  IMAD.SHL.U32 R9, R11, 0x20, RZ ;  /* 0x000000200b097824 */ /* 0x000fe200078e00ff */
[----:B------:R-:W-:Y:S02]  /*4210*/  MOV R5, UR4 ;  /* 0x0000000400057c02 */ /* 0x000fe40008000f00 */
[-C--:B------:R-:W-:Y:S01]  /*4220*/  SHF.L.U32 R8, R8, R11.reuse, RZ ;  /* 0x0000000b08087219 */ /* 0x080fe200000006ff */
[----:B------:R1:W-:Y:S01]  /*4230*/  SYNCS.ARRIVE.TRANS64.RED RZ, [UR4], R6 ;  /* 0x00000006ffff79a7 */ /* 0x0003e20008000404 */
[----:B------:R-:W-:Y:S01]  /*4240*/  SHF.L.U32 R7, R0, R11, RZ ;  /* 0x0000000b00077219 */ /* 0x000fe200000006ff */
[----:B------:R1:W-:Y:S04]  /*4250*/  STS [UR6+0x280], R9 ;  /* 0x00028009ff007988 */ /* 0x0003e80008000806 */
[----:B------:R1:W-:Y:S04]  /*4260*/  STAS [R4.64], R11 ;  /* 0x0000000b04007dbd */ /* 0x0003e8000c0008ff */
[----:B------:R1:W-:Y:S04]  /*4270*/  ATOMS.OR RZ, [UR5+0x14], R8 ;  /* 0x00001408ffff798c */ /* 0x0003e8000b000005 */
[----:B------:R1:W-:Y:S04]  /*4280*/  ATOMS.OR RZ, [UR5+0x18], R7 ;  /* 0x00001807ffff798c */ /* 0x0003e8000b000005 */
[----:B------:R1:W-:Y:S02]  /*4290*/  ATOMS.XOR RZ, [UR5+0x10], R0 ;  /* 0x00001000ffff798c */ /* 0x0003e4000b800005 */
.L_x_81:
[----:B------:R-:W-:Y:S05]  /*42a0*/  BSYNC B0 ;  /* 0x0000000000007941 */ /* 0x000fea0003800000 */
.L_x_80:
[----:B------:R-:W-:Y:S05]  /*42b0*/  BRA.U UP1, `(.L_x_86) ;  /* 0x00000001016c7547 */ /* 0x000fea000b800000 */
[----:B------:R-:W-:-:S03]  /*42c0*/  UMOV UR4, 0xffffffff ;  /* 0xffffffff00047882 */ /* 0x000fc60000000000 */
[----:B------:R-:W-:Y:S05]  /*42d0*/  BRA.DIV UR4, `(.L_x_87) ;  /* 0x0000005604d47947 */ /* 0x000fea000b800000 */
[----:B------:R-:W-:-:S13]  /*42e0*/  ELECT P6, URZ, PT ;  /* 0x0000000000ff782f */ /* 0x000fda00038c0000 */
.L_x_207:
[----:B------:R-:W-:Y:S05]  /*42f0*/  @!P6 BRA `(.L_x_86) ;  /* 0x00000000005ce947 */ /* 0x000fea0003800000 */
[----:B-1----:R-:W1:Y:S02]  /*4300*/  LDS R5, [UR5+0x10] ;  /* 0x00001005ff057984 */ /* 0x002e640008000800 */
[----:B-1----:R-:W-:-:S04]  /*4310*/  SHF.L.U32 R5, R5, 0x1f, RZ ;  /* 0x0000001f05057819 */ /* 0x002fc800000006ff */
[----:B------:R-:W1:Y:S02]  /*4320*/  SYNCS.PHASECHK.TRANS64.TRYWAIT P0, [UR5+0x8], R5 ;  /* 0x00000805ff0075a7 */ /* 0x000e640008001105 */
[----:B-1----:R-:W-:Y:S05]  /*4330*/  @P0 BRA `(.L_x_88) ;  /* 0x0000000000080947 */ /* 0x002fea0003800000 */
[----:B------:R-:W1:Y:S02]  /*4340*/  SYNCS.PHASECHK.TRANS64.TRYWAIT P0, [UR5+0x8], R5 ;  /* 0x00000805ff0075a7 */ /* 0x000e640008001105 */
[----:B-1----:R-:W-:Y:S05]  /*4350*/  @!P0 BRA `(.L_x_89) ;  /* 0x0000005400d48947 */ /* 0x002fea0003800000 */
.L_x_88:
[----:B------:R-:W2:Y:S01]  /*4360*/  LDS R7, [UR6+0x280] ;  /* 0x00028006ff077984 */ /* 0x000ea20008000800 */
[----:B-1----:R-:W-:Y:S02]  /*4370*/  HFMA2 R0, -RZ, RZ, 0, 5.9604644775390625e-08 ;  /* 0x00000001ff007431 */ /* 0x002fe400000001ff */
[----:B------:R-:W-:Y:S01]  /*4380*/  IMAD.MOV.U32 R4, RZ, RZ, 0xffff ;  /* 0x0000ffffff047424 */ /* 0x000fe200078e00ff */
[----:B------:R-:W-:Y:S01]  /*4390*/  UPRMT UR4, UR34, 0x654, UR7 ;  /* 0x0000065422047896 */ /* 0x000fe20008000007 */
[----:B--2---:R-:W-:-:S03]  /*43a0*/  IMAD.SHL.U32 R5, R7, 0x20, RZ ;  /* 0x0000002007057824 */ /* 0x004fc600078e00ff */
[-C--:B------:R-:W-:Y:S02]  /*43b0*/  SHF.L.U32 R4, R4, R7.reuse, RZ ;  /* 0x0000000704047219 */ /* 0x080fe400000006ff */
[----:B------:R-:W-:Y:S01]  /*43c0*/  SHF.L.U32 R7, R0, R7, RZ ;  /* 0x0000000700077219 */ /* 0x000fe200000006ff */
[----:B------:R2:W-:Y:S04]  /*43d0*/  STS [UR6+0x280], R5 ;  /* 0x00028005ff007988 */ /* 0x0005e80008000806 */
[----:B------:R2:W-:Y:S04]  /*43e0*/  ATOMS.OR RZ, [UR5+0x14], R4 ;  /* 0x00001404ffff798c */ /* 0x0005e8000b000005 */
[----:B------:R2:W-:Y:S01]  /*43f0*/  ATOMS.OR RZ, [UR5+0x18], R7 ;  /* 0x00001807ffff798c */ /* 0x0005e2000b000005 */
[----:B------:R-:W-:Y:S03]  /*4400*/  SYNCS.ARRIVE.TRANS64.RED.A1T0 RZ, [UR4], RZ ;  /* 0x000000ffffff79a7 */ /* 0x000fe60008100404 */
[----:B------:R2:W-:Y:S01]  /*4410*/  ATOMS.XOR RZ, [UR5+0x10], R0 ;  /* 0x00001000ffff798c */ /* 0x0005e2000b800005 */
[----:B------:R-:W-:Y:S05]  /*4420*/  BRA `(.L_x_86) ;  /* 0x0000000000107947 */ /* 0x000fea0003800000 */
.L_x_79:
[----:B------:R-:W-:Y:S02]  /*4430*/  MOV R0, 0xffffffff ;  /* 0xffffffff00007802 */ /* 0x000fe40000000f00 */
[----:B------:R-:W-:-:S03]  /*4440*/  MOV R4, 0x4470 ;  /* 0x0000447000047802 */ /* 0x000fc60000000f00 */
[----:B------:R1:W-:Y:S04]  /*4450*/  STS [UR6+0x280], R0 ;  /* 0x00028000ff007988 */ /* 0x0003e80008000806 */
[----:B-1---5:R-:W-:Y:S05]  /*4460*/  CALL.REL.NOINC `($__internal_1_$__cuda_sm10x_tcgen05_guardrail_trap_phase_invalid_during_alloc) ;  /* 0x0000005c001c7944 */ /* 0x022fea0003c00000 */
.L_x_86:
[----:B------:R-:W-:Y:S05]  /*4470*/  WARPSYNC.ALL ;  /* 0x0000000000007948 */ /* 0x000fea0003800000 */
[----:B------:R-:W3:Y:S01]  /*4480*/  S2UR UR4, SR_CgaCtaId ;  /* 0x00000000000479c3 */ /* 0x000ee20000008800 */
[----:B------:R-:W-:Y:S01]  /*4490*/  UMOV UR17, 0x400 ;  /* 0x0000040000117882 */ /* 0x000fe20000000000 */
[----:B------:R-:W-:-:S06]  /*44a0*/  NOP ;  /* 0x0000000000007918 */ /* 0x000fcc0000000000 */
[----:B------:R-:W-:Y:S06]  /*44b0*/  BAR.ARV 0x6, 0xa0 ;  /* 0x0182800000007b1d */ /* 0x000fec0000002000 */
[----:B------:R-:W4:Y:S01]  /*44c0*/  LDCU UR6, c[0x0][0x38c] ;  /* 0x00007180ff0677ac */ /* 0x000f220008000800 */
[----:B------:R-:W-:Y:S01]  /*44d0*/  LOP3.LUT R3, R3, 0xffff, RZ, 0xc0, !PT ;  /* 0x0000ffff03037812 */ /* 0x000fe200078ec0ff */
[----:B-1----:R-:W-:Y:S01]  /*44e0*/  IMAD.MOV.U32 R9, RZ, RZ, 0x1 ;  /* 0x00000001ff097424 */ /* 0x002fe200078e00ff */
[----:B------:R-:W-:Y:S01]  /*44f0*/  LOP3.LUT R2, R2, 0xffff, RZ, 0xc0, !PT ;  /* 0x0000ffff02027812 */ /* 0x000fe200078ec0ff */
[----:B------:R-:W-:Y:S01]  /*4500*/  IMAD.MOV.U32 R8, RZ, RZ, RZ ;  /* 0x000000ffff087224 */ /* 0x000fe200078e00ff */
[----:B------:R-:W-:Y:S01]  /*4510*/  R2UR UR20, R3 ;  /* 0x00000000031472ca */ /* 0x000fe200000e0000 */
[----:B------:R-:W-:Y:S01]  /*4520*/  UMOV UR24, URZ ;  /* 0x000000ff00187c82 */ /* 0x000fe20008000000 */
[----:B------:R-:W-:-:S02]  /*4530*/  R2UR UR30, R2 ;  /* 0x00000000021e72ca */ /* 0x000fc400000e0000 */
[----:B------:R-:W-:Y:S01]  /*4540*/  CS2R R2, SRZ ;  /* 0x0000000000027805 */ /* 0x000fe2000001ff00 */
[----:B------:R-:W-:Y:S01]  /*4550*/  UMOV UR15, URZ ;  /* 0x000000ff000f7c82 */ /* 0x000fe20008000000 */
[----:B---3--:R-:W-:Y:S01]  /*4560*/  ULEA UR17, UR4, UR17, 0x18 ;  /* 0x0000001104117291 */ /* 0x008fe2000f8ec0ff */
[----:B------:R-:W-:Y:S01]  /*4570*/  UMOV UR14, URZ ;  /* 0x000000ff000e7c82 */ /* 0x000fe20008000000 */
[----:B------:R-:W-:Y:S02]  /*4580*/  UISETP.NE.AND UP3, UPT, UR33, URZ, UPT ;  /* 0x000000ff2100728c */ /* 0x000fe4000bf65270 */
[----:B------:R-:W-:Y:S02]  /*4590*/  UIADD3 UR5, UPT, UPT, UR17, 0x4400, URZ ;  /* 0x0000440011057890 */ /* 0x000fe4000fffe0ff */
[----:B------:R-:W-:-:S03]  /*45a0*/  UIADD3 UR4, UPT, UPT, UR17, 0x1e400, URZ ;  /* 0x0001e40011047890 */ /* 0x000fc6000fffe0ff */
[----:B--2---:R-:W1:Y:S01]  /*45b0*/  LDS R0, [UR17+0x280] ;  /* 0x00028011ff007984 */ /* 0x004e620008000800 */
[----:B----4-:R-:W-:Y:S02]  /*45c0*/  UIADD3 UR6, UPT, UPT, UR6, 0x3f, URZ ;  /* 0x0000003f06067890 */ /* 0x010fe4000fffe0ff */
[----:B------:R-:W-:Y:S02]  /*45d0*/  USHF.R.U32.HI UR5, URZ, 0x4, UR5 ;  /* 0x00000004ff057899 */ /* 0x000fe40008011605 */
[----:B------:R-:W-:Y:S02]  /*45e0*/  USHF.R.S32.HI UR25, URZ, 0x1f, UR6 ;  /* 0x0000001fff197899 */ /* 0x000fe40008011406 */
[----:B------:R-:W-:Y:S02]  /*45f0*/  USHF.R.U32.HI UR4, URZ, 0x4, UR4 ;  /* 0x00000004ff047899 */ /* 0x000fe40008011604 */
[----:B------:R-:W-:Y:S02]  /*4600*/  ULEA.HI UR25, UR25, UR6, URZ, 0x6 ;  /* 0x0000000619197291 */ /* 0x000fe4000f8f30ff */
[----:B------:R-:W-:-:S02]  /*4610*/  ULOP3.LUT UR5, UR5, 0x3fff, URZ, 0xc0, !UPT ;  /* 0x00003fff05057892 */ /* 0x000fc4000f8ec0ff */
[----:B------:R-:W-:Y:S02]  /*4620*/  USHF.R.S32.HI UR25, URZ, 0x6, UR25 ;  /* 0x00000006ff197899 */ /* 0x000fe40008011419 */
[----:B------:R-:W-:Y:S02]  /*4630*/  ULOP3.LUT UR22, UR4, 0x3fff, URZ, 0xc0, !UPT ;  /* 0x00003fff04167892 */ /* 0x000fe4000f8ec0ff */
[----:B------:R-:W-:Y:S02]  /*4640*/  UISETP.LT.AND UP0, UPT, UR25, 0x1, UPT ;  /* 0x000000011900788c */ /* 0x000fe4000bf01270 */
[----:B------:R-:W-:Y:S02]  /*4650*/  ULOP3.LUT UR21, UR5, 0x10000, URZ, 0xfc, !UPT ;  /* 0x0001000005157892 */ /* 0x000fe4000f8efcff */
[----:B------:R-:W-:Y:S02]  /*4660*/  ULOP3.LUT UR22, UR22, 0x10000, URZ, 0xfc, !UPT ;  /* 0x0001000016167892 */ /* 0x000fe4000f8efcff */
[----:B------:R-:W-:Y:S01]  /*4670*/  USEL UR31, UR25, 0x1, !UP0 ;  /* 0x00000001191f7887 */ /* 0x000fe2000c000000 */
[----:B------:R-:W-:Y:S01]  /*4680*/  UMOV UR28, 0x0 ;  /* 0x00000000001c7882 */ /* 0x000fe20000000000 */
[----:B------:R-:W-:Y:S01]  /*4690*/  UMOV UR29, 0x8200490 ;  /* 0x08200490001d7882 */ /* 0x000fe20000000000 */
[----:B------:R-:W-:Y:S01]  /*46a0*/  UMOV UR26, 0x0 ;  /* 0x00000000001a7882 */ /* 0x000fe20000000000 */
[----:B------:R-:W-:Y:S01]  /*46b0*/  UMOV UR27, 0x8200490 ;  /* 0x08200490001b7882 */ /* 0x000fe20000000000 */
[----:B-1----:R-:W-:-:S15]  /*46c0*/  R2UR UR32, R0 ;  /* 0x00000000002072ca */ /* 0x002fde00000e0000 */
.L_x_97:
[C---:B------:R-:W-:Y:S02]  /*46d0*/  LEA R0, R8.reuse, UR17, 0x3 ;  /* 0x0000001108007c11 */ /* 0x040fe4000f8e18ff */
[----:B------:R-:W-:Y:S02]  /*46e0*/  SHF.L.U32 R5, R3, 0x1f, RZ ;  /* 0x0000001f03057819 */ /* 0x000fe400000006ff */
[----:B------:R-:W-:Y:S02]  /*46f0*/  LEA R4, R8, UR17, 0x4 ;  /* 0x0000001108047c11 */ /* 0x000fe4000f8e20ff */
[----:B------:R-:W1:Y:S02]  /*4700*/  SYNCS.PHASECHK.TRANS64.TRYWAIT P0, [R0+URZ+0x1d0], R5 ;  /* 0x0001d005000075a7 */ /* 0x000e6400080011ff */
[----:B-1-3--:R-:W-:Y:S05]  /*4710*/  @!P0 BRA `(.L_x_90) ;  /* 0x0000005000fc8947 */ /* 0x00afea0003800000 */
.L_x_208:
[----:B-1----:R-:W1:Y:S01]  /*4720*/  LDS.128 R4, [R4+0x260] ;  /* 0x0002600004047984 */ /* 0x002e620000000c00 */
[----:B------:R-:W-:Y:S02]  /*4730*/  VIADD R0, R0, 0x1e0 ;  /* 0x000001e000007836 */ /* 0x000fe40000000000 */
[----:B------:R-:W-:Y:S01]  /*4740*/  VIADD R8, R8, 0x1 ;  /* 0x0000000108087836 */ /* 0x000fe20000000000 */
[----:B------:R-:W-:Y:S01]  /*4750*/  @!PT LDS RZ, [RZ] ;  /* 0x00000000fffff984 */ /* 0x000fe20000000800 */
[----:B------:R-:W-:Y:S01]  /*4760*/  @!PT LDS RZ, [RZ] ;  /* 0x00000000fffff984 */ /* 0x000fe20000000800 */
[----:B------:R-:W-:Y:S01]  /*4770*/  @!PT LDS RZ, [RZ] ;  /* 0x00000000fffff984 */ /* 0x000fe20000000800 */
[----:B------:R-:W-:Y:S01]  /*4780*/  @!PT LDS RZ, [RZ] ;  /* 0x00000000fffff984 */ /* 0x000fe20000000800 */
[----:B------:R2:W-:Y:S06]  /*4790*/  MEMBAR.ALL.CTA ;  /* 0x0000000000007992 */ /* 0x0005ec0000008000 */
[----:B--2---:R-:W2:Y:S01]  /*47a0*/  FENCE.VIEW.ASYNC.S ;  /* 0x00000000000073c6 */ /* 0x004ea20000000000 */
[----:B------:R-:W-:-:S04]  /*47b0*/  PRMT R0, RZ, 0x654, R0 ;  /* 0x00000654ff007816 */ /* 0x000fc80000000000 */
[----:B--2---:R2:W-:Y:S01]  /*47c0*/  SYNCS.ARRIVE.TRANS64.RED.A1T0 RZ, [R0+URZ], RZ ;  /* 0x000000ff00ff79a7 */ /* 0x0045e200081004ff */
[----:B-1----:R-:W-:Y:S01]  /*47d0*/  LOP3.LUT P1, RZ, R6, 0x1, RZ, 0xc0, !PT ;  /* 0x0000000106ff7812 */ /* 0x002fe2000782c0ff */
[----:B--2---:R-:W-:-:S12]  /*47e0*/  BRA.U UP3, `(.L_x_91) ;  /* 0x0000000103e07547 */ /* 0x004fd8000b800000 */
[----:B------:R-:W1:Y:S01]  /*47f0*/  LDCU UR4, c[0x0][0x38c] ;  /* 0x00007180ff0477ac */ /* 0x000e620008000800 */
[----:B------:R-:W-:Y:S02]  /*4800*/  PLOP3.LUT P2, PT, PT, PT, PT, 0x80, 0x8 ;  /* 0x000000000008781c */ /* 0x000fe40003f4f070 */
[----:B------:R-:W-:Y:S01]  /*4810*/  SHF.L.U32 R5, R9, 0x1f, RZ ;  /* 0x0000001f09057819 */ /* 0x000fe200000006ff */
[----:B------:R-:W-:Y:S02]  /*4820*/  ULEA UR23, UR24, UR17, 0x3 ;  /* 0x0000001118177291 */ /* 0x000fe4000f8e18ff */
[----:B------:R-:W-:Y:S02]  /*4830*/  ULEA UR18, UR24, UR32, 0x6 ;  /* 0x0000002018127291 */ /* 0x000fe4000f8e30ff */
[----:B-1----:R-:W-:-:S06]  /*4840*/  UISETP.GE.AND UP0, UPT, UR4, 0x1, UPT ;  /* 0x000000010400788c */ /* 0x002fcc000bf06270 */
[----:B------:R-:W-:-:S05]  /*4850*/  PLOP3.LUT P0, PT, PT, PT, UP0, 0x80, 0x8 ;  /* 0x000000000008781c */ /* 0x000fca0003f0f008 */
[----:B------:R-:W-:-:S08]  /*4860*/  @UP0 ULEA UR4, UR15, UR17, 0x3 ;  /* 0x000000110f040291 */ /* 0x000fd0000f8e18ff */
[----:B------:R-:W-:-:S04]  /*4870*/  @P0 SHF.L.U32 R0, R2, 0x1f, RZ ;  /* 0x0000001f02000819 */ /* 0x000fc800000006ff */
[----:B------:R1:W2:Y:S01]  /*4880*/  @P0 SYNCS.PHASECHK.TRANS64.TRYWAIT P2, [UR4], R0 ;  /* 0x00000000ff0005a7 */ /* 0x0002a20008041104 */
[----:B------:R-:W3:Y:S02]  /*4890*/  SYNCS.PHASECHK.TRANS64.TRYWAIT P0, [UR23+0x210], R5 ;  /* 0x00021005ff0075a7 */ /* 0x000ee40008001117 */
[----:B-123--:R-:W-:Y:S05]  /*48a0*/  @!P0 BRA `(.L_x_92) ;  /* 0x0000005000ac8947 */ /* 0x00efea0003800000 */
.L_x_210:
[----:B------:R-:W-:Y:S01]  /*48b0*/  UMOV UR19, UR14 ;  /* 0x0000000e00137c82 */ /* 0x000fe20008000000 */
[----:B------:R-:W-:Y:S05]  /*48c0*/  BRA.U !UP0, `(.L_x_93) ;  /* 0x0000000108987547 */ /* 0x000fea000b800000 */
[----:B------:R-:W-:Y:S02]  /*48d0*/  UIADD3 UR19, UPT, UPT, UR31, UR14, URZ ;  /* 0x0000000e1f137290 */ /* 0x000fe4000fffe0ff */
[----:B------:R-:W-:Y:S01]  /*48e0*/  UPLOP3.LUT UP2, UPT, UPT, UPT, UPT, 0x40, 0x4 ;  /* 0x000000000004789c */ /* 0x000fe20003f4e870 */
[----:B------:R-:W-:Y:S01]  /*48f0*/  UMOV UR16, UR25 ;  /* 0x0000001900107c82 */ /* 0x000fe20008000000 */
[----:B------:R-:W-:-:S09]  /*4900*/  UMOV UR6, UR15 ;  /* 0x0000000f00067c82 */ /* 0x000fd20008000000 */
.L_x_96:
[----:B--2---:R-:W-:Y:S01]  /*4910*/  ULEA UR5, UR6, UR17, 0x3 ;  /* 0x0000001106057291 */ /* 0x004fe2000f8e18ff */
[----:B---3--:R-:W-:Y:S11]  /*4920*/  @P2 BRA `(.L_x_94) ;  /* 0x00000000000c2947 */ /* 0x008ff60003800000 */
[----:B-1----:R-:W-:Y:S04]  /*4930*/  SHF.L.U32 R5, R2, 0x1f, RZ ;  /* 0x0000001f02057819 */ /* 0x002fe800000006ff */
[----:B------:R-:W1:Y:S02]  /*4940*/  SYNCS.PHASECHK.TRANS64.TRYWAIT P0, [UR5], R5 ;  /* 0x00000005ff0075a7 */ /* 0x000e640008001105 */
[----:B-1----:R-:W-:Y:S05]  /*4950*/  @!P0 BRA `(.L_x_95) ;  /* 0x0000005000988947 */ /* 0x002fea0003800000 */
.L_x_94:
[----:B------:R-:W-:Y:S01]  /*4960*/  UISETP.NE.AND UP0, UPT, UR16, 0x1, UPT ;  /* 0x000000011000788c */ /* 0x000fe2000bf05270 */
[----:B------:R-:W-:Y:S01]  /*4970*/  PLOP3.LUT P2, PT, PT, PT, PT, 0x80, 0x8 ;  /* 0x000000000008781c */ /* 0x000fe20003f4f070 */
[----:B------:R-:W-:Y:S02]  /*4980*/  UIADD3 UR4, UPT, UPT, UR6, 0x1, URZ ;  /* 0x0000000106047890 */ /* 0x000fe4000fffe0ff */
[----:B------:R-:W-:Y:S02]  /*4990*/  ULEA UR12, UR6, UR22, 0x8 ;  /* 0x00000016060c7291 */ /* 0x000fe4000f8e40ff */
[----:B------:R-:W-:Y:S01]  /*49a0*/  UISETP.NE.AND UP1, UPT, UR4, 0x1a, UPT ;  /* 0x0000001a0400788c */ /* 0x000fe2000bf25270 */
[----:B------:R-:W-:Y:S01]  /*49b0*/  PLOP3.LUT P0, PT, PT, PT, UP0, 0x80, 0x8 ;  /* 0x000000000008781c */ /* 0x000fe20003f0f008 */
[----:B------:R-:W-:Y:S02]  /*49c0*/  UIADD3 UR10, UPT, UPT, UR12, 0x2, URZ ;  /* 0x000000020c0a7890 */ /* 0x000fe4000fffe0ff */
[----:B------:R-:W-:Y:S02]  /*49d0*/  USEL UR7, URZ, 0x1, UP1 ;  /* 0x00000001ff077887 */ /* 0x000fe40008800000 */
[----:B------:R-:W-:Y:S02]  /*49e0*/  USEL UR15, UR4, URZ, UP1 ;  /* 0x000000ff040f7287 */ /* 0x000fe40008800000 */
[----:B------:R-:W-:Y:S02]  /*49f0*/  UIADD3 UR14, UPT, UPT, UR14, 0x1, URZ ;  /* 0x000000010e0e7890 */ /* 0x000fe4000fffe0ff */
[----:B------:R-:W-:Y:S01]  /*4a00*/  @UP0 ULEA UR4, UR15, UR17, 0x3 ;  /* 0x000000110f040291 */ /* 0x000fe2000f8e18ff */
[----:B------:R-:W-:Y:S01]  /*4a10*/  LOP3.LUT R2, R2, UR7, RZ, 0x3c, !PT ;  /* 0x0000000702027c12 */ /* 0x000fe2000f8e3cff */
[----:B------:R-:W-:Y:S01]  /*4a20*/  UIADD3 UR7, UPT, UPT, UR5, 0xd0, URZ ;  /* 0x000000d005077890 */ /* 0x000fe2000fffe0ff */
[----:B------:R-:W-:Y:S02]  /*4a30*/  UMOV UR13, 0x80004020 ;  /* 0x80004020000d7882 */ /* 0x000fe40000000000 */
[----:B-1----:R-:W-:Y:S01]  /*4a40*/  @P0 SHF.L.U32 R0, R2, 0x1f, RZ ;  /* 0x0000001f02000819 */ /* 0x002fe200000006ff */
[----:B------:R-:W-:Y:S01]  /*4a50*/  UMOV UR5, 0x80004020 ;  /* 0x8000402000057882 */ /* 0x000fe20000000000 */
[----:B------:R-:W-:Y:S01]  /*4a60*/  UMOV UR11, 0x80004020 ;  /* 0x80004020000b7882 */ /* 0x000fe20000000000 */
[----:B------:R-:W-:Y:S01]  /*4a70*/  UMOV UR9, 0x80004020 ;  /* 0x8000402000097882 */ /* 0x000fe20000000000 */
[----:B------:R2:W3:Y:S01]  /*4a80*/  @P0 SYNCS.PHASECHK.TRANS64.TRYWAIT P2, [UR4], R0 ;  /* 0x00000000ff0005a7 */ /* 0x0004e20008041104 */
[----:B------:R-:W-:Y:S02]  /*4a90*/  ULEA UR4, UR6, UR21, 0x8 ;  /* 0x0000001506047291 */ /* 0x000fe4000f8e40ff */
[----:B------:R-:W-:Y:S02]  /*4aa0*/  UISETP.NE.AND UP0, UPT, UR14, UR19, UPT ;  /* 0x000000130e00728c */ /* 0x000fe4000bf05270 */
[----:B------:R-:W-:Y:S02]  /*4ab0*/  UIADD3 UR8, UPT, UPT, UR4, 0x2, URZ ;  /* 0x0000000204087890 */ /* 0x000fe4000fffe0ff */
[----:B------:R-:W-:Y:S01]  /*4ac0*/  UIADD3 UR16, UPT, UPT, UR16, -0x1, URZ ;  /* 0xffffffff10107890 */ /* 0x000fe2000fffe0ff */
[----:B------:R-:W-:Y:S02]  /*4ad0*/  UMOV UR6, UR15 ;  /* 0x0000000f00067c82 */ /* 0x000fe40008000000 */
[----:B------:R2:W-:Y:S01]  /*4ae0*/  UTCQMMA.2CTA gdesc[UR4], gdesc[UR12], tmem[UR18], tmem[UR28], idesc[UR29], UP2 ;  /* 0x00ff1c0c040075ea */ /* 0x0005e20009200312 */
[----:B------:R-:W-:Y:S03]  /*4af0*/  UPLOP3.LUT UP2, UPT, UPT, UPT, UPT, 0x80, 0x8 ;  /* 0x000000000008789c */ /* 0x000fe60003f4f070 */
[----:B------:R2:W-:Y:S01]  /*4b00*/  UTCQMMA.2CTA gdesc[UR8], gdesc[UR10], tmem[UR18], tmem[UR26], idesc[UR27], UPT ;  /* 0x00ff1a0a080075ea */ /* 0x0005e2000ba00312 */
[----:B------:R2:W-:Y:S01]  /*4b10*/  UTCBAR.2CTA.MULTICAST [UR7], URZ, UR20 ;  /* 0x000000ff070073e9 */ /* 0x0005e20008200814 */
[----:B------:R-:W-:Y:S06]  /*4b20*/  BRA.U UP0, `(.L_x_96) ;  /* 0xfffffffd00787547 */ /* 0x000fec000b83ffff */
.L_x_93:
[----:B--2---:R-:W-:Y:S01]  /*4b30*/  UIADD3 UR4, UPT, UPT, UR23, 0x1f0, URZ ;  /* 0x000001f017047890 */ /* 0x004fe2000fffe0ff */
[----:B------:R-:W-:-:S08]  /*4b40*/  UMOV UR14, UR19 ;  /* 0x00000013000e7c82 */ /* 0x000fd00008000000 */
[----:B------:R2:W-:Y:S01]  /*4b50*/  UTCBAR.2CTA.MULTICAST [UR4], URZ, UR30 ;  /* 0x000000ff040073e9 */ /* 0x0005e2000820081e */
[----:B------:R-:W-:Y:S02]  /*4b60*/  NOP ;  /* 0x0000000000007918 */ /* 0x000fe40000000000 */
.L_x_91:
[----:B--2---:R-:W-:Y:S01]  /*4b70*/  UIADD3 UR4, UPT, UPT, UR24, 0x1, URZ ;  /* 0x0000000118047890 */ /* 0x004fe2000fffe0ff */
[----:B------:R-:W-:-:S03]  /*4b80*/  ISETP.NE.AND P0, PT, R8, 0x2, PT ;  /* 0x000000020800780c */ /* 0x000fc60003f05270 */
[----:B------:R-:W-:Y:S01]  /*4b90*/  UISETP.NE.AND UP0, UPT, UR4, 0x4, UPT ;  /* 0x000000040400788c */ /* 0x000fe2000bf05270 */
[----:B-1----:R-:W-:Y:S02]  /*4ba0*/  SEL R0, RZ, 0x1, P0 ;  /* 0x00000001ff007807 */ /* 0x002fe40000000000 */
[----:B------:R-:W-:Y:S01]  /*4bb0*/  SEL R8, R8, RZ, P0 ;  /* 0x000000ff08087207 */ /* 0x000fe20000000000 */
[----:B------:R-:W-:Y:S01]  /*4bc0*/  USEL UR5, URZ, 0x1, UP0 ;  /* 0x00000001ff057887 */ /* 0x000fe20008000000 */
[----:B------:R-:W-:Y:S01]  /*4bd0*/  LOP3.LUT R3, R3, R0, RZ, 0x3c, !PT ;  /* 0x0000000003037212 */ /* 0x000fe200078e3cff */
[----:B------:R-:W-:-:S04]  /*4be0*/  USEL UR24, UR4, URZ, UP0 ;  /* 0x000000ff04187287 */ /* 0x000fc80008000000 */
[----:B------:R-:W-:Y:S01]  /*4bf0*/  LOP3.LUT R9, R9, UR5, RZ, 0x3c, !PT ;  /* 0x0000000509097c12 */ /* 0x000fe2000f8e3cff */
[----:B------:R-:W-:Y:S07]  /*4c00*/  @P1 BRA `(.L_x_97) ;  /* 0xfffffff800b01947 */ /* 0x000fee000383ffff */
[----:B------:R-:W1:Y:S01]  /*4c10*/  S2UR UR8, SR_CgaCtaId ;  /* 0x00000000000879c3 */ /* 0x000e620000008800 */
[----:B------:R-:W-:Y:S01]  /*4c20*/  ELECT P0, URZ, PT ;  /* 0x0000000000ff782f */ /* 0x000fe20003800000 */
[----:B------:R-:W-:Y:S01]  /*4c30*/  HFMA2 R0, -RZ, RZ, 0, 5.9604644775390625e-08 ;  /* 0x00000001ff007431 */ /* 0x000fe200000001ff */
[----:B------:R-:W-:-:S05]  /*4c40*/  UMOV UR4, 0x40 ;  /* 0x0000004000047882 */ /* 0x000fca0000000000 */
[----:B------:R-:W-:Y:S01]  /*4c50*/  UVIRTCOUNT.DEALLOC.SMPOOL 0x80 ;  /* 0x000000800000784c */ /* 0x000fe20000000000 */
[----:B------:R-:W-:Y:S02]  /*4c60*/  UISETP.NE.AND UP1, UPT, UR33, URZ, UPT ;  /* 0x000000ff2100728c */ /* 0x000fe4000bf25270 */
[----:B-1----:R-:W-:-:S09]  /*4c70*/  ULEA UR8, UR8, UR4, 0x18 ;  /* 0x0000000408087291 */ /* 0x002fd2000f8ec0ff */
[----:B------:R1:W-:Y:S01]  /*4c80*/  @P0 STS.U8 [UR8+0x1c], R0 ;  /* 0x00001c00ff000988 */ /* 0x0003e20008000008 */
[----:B------:R-:W-:Y:S05]  /*4c90*/  BRA.U UP1, `(.L_x_98) ;  /* 0x0000000101a07547 */ /* 0x000fea000b800000 */
[----:B------:R-:W-:Y:S01]  /*4ca0*/  UIADD3 UR7, UPT, UPT, UR17, 0x210, URZ ;  /* 0x0000021011077890 */ /* 0x000fe2000fffe0ff */
[----:B------:R-:W-:-:S03]  /*4cb0*/  SHF.L.U32 R3, R9, 0x1f, RZ ;  /* 0x0000001f09037819 */ /* 0x000fc600000006ff */
[----:B------:R-:W-:-:S09]  /*4cc0*/  ULEA UR4, UR24, UR7, 0x3 ;  /* 0x0000000718047291 */ /* 0x000fd2000f8e18ff */
[----:B------:R-:W2:Y:S02]  /*4cd0*/  SYNCS.PHASECHK.TRANS64.TRYWAIT P0, [UR4], R3 ;  /* 0x00000003ff0075a7 */ /* 0x000ea40008001104 */
[----:B--2---:R-:W-:Y:S05]  /*4ce0*/  @!P0 BRA `(.L_x_99) ;  /* 0x0000004c00cc8947 */ /* 0x004fea0003800000 */
.L_x_213:
        /* <DEDUP_REMOVED lines=9> */
.L_x_215:
        /* <DEDUP_REMOVED lines=9> */
.L_x_217:
[----:B------:R-:W-:-:S04]  /*4e10*/  UIADD3 UR4, UPT, UPT, UR4, 0x1, URZ ;  /* 0x0000000104047890 */ /* 0x000fc8000fffe0ff */
[----:B------:R-:W-:-:S04]  /*4e20*/  UISETP.NE.AND UP0, UPT, UR4, 0x4, UPT ;  /* 0x000000040400788c */ /* 0x000fc8000bf05270 */
[----:B------:R-:W-:Y:S02]  /*4e30*/  USEL UR5, URZ, 0x1, UP0 ;  /* 0x00000001ff057887 */ /* 0x000fe40008000000 */
[----:B------:R-:W-:-:S04]  /*4e40*/  USEL UR4, UR4, URZ, UP0 ;  /* 0x000000ff04047287 */ /* 0x000fc80008000000 */
[----:B------:R-:W-:Y:S01]  /*4e50*/  ULEA UR4, UR4, UR7, 0x3 ;  /* 0x0000000704047291 */ /* 0x000fe2000f8e18ff */
[----:B-1----:R-:W-:-:S04]  /*4e60*/  LOP3.LUT R3, R2, UR5, RZ, 0x3c, !PT ;  /* 0x0000000502037c12 */ /* 0x002fc8000f8e3cff */
[----:B------:R-:W-:Y:S01]  /*4e70*/  SHF.L.U32 R3, R3, 0x1f, RZ ;  /* 0x0000001f03037819 */ /* 0x000fe200000006ff */
[----:B------:R-:W-:-:S04]  /*4e80*/  IMAD.U32 R0, RZ, RZ, UR4 ;  /* 0x00000004ff007e24 */ /* 0x000fc8000f8e00ff */
[----:B------:R1:W2:Y:S03]  /*4e90*/  SYNCS.PHASECHK.TRANS64.TRYWAIT P0, [R0+URZ], R3 ;  /* 0x00000003000075a7 */ /* 0x0002a600080011ff */
[----:B--2---:R-:W-:Y:S05]  /*4ea0*/  @!P0 NANOSLEEP.SYNCS 0x989680 ;  /* 0x009896800000895d */ /* 0x004fea0003900000 */
[----:B------:R-:W2:Y:S02]  /*4eb0*/  @!P0 SYNCS.PHASECHK.TRANS64 P0, [R0+URZ], R3 ;  /* 0x00000003000085a7 */ /* 0x000ea400080010ff */
[----:B--2---:R-:W-:Y:S05]  /*4ec0*/  @P0 BRA `(.L_x_102) ;  /* 0x0000000000200947 */ /* 0x004fea0003800000 */
.L_x_103:
[----:B--2---:R2:W4:Y:S02]  /*4ed0*/  SYNCS.PHASECHK.TRANS64.TRYWAIT P0, [R0+URZ], R3 ;  /* 0x00000003000075a7 */ /* 0x00452400080011ff */
[----:B----4-:R-:W-:Y:S05]  /*4ee0*/  @!P0 NANOSLEEP.SYNCS 0x989680 ;  /* 0x009896800000895d */ /* 0x010fea0003900000 */
[----:B------:R-:W4:Y:S02]  /*4ef0*/  @!P0 SYNCS.PHASECHK.TRANS64 P0, [R0+URZ], R3 ;  /* 0x00000003000085a7 */ /* 0x000f2400080010ff */
[----:B----4-:R-:W-:Y:S05]  /*4f00*/  @!P0 BRA `(.L_x_103) ;  /* 0xfffffffc00f08947 */ /* 0x010fea000383ffff */
[----:B------:R-:W-:Y:S05]  /*4f10*/  BRA `(.L_x_102) ;  /* 0x00000000000c7947 */ /* 0x000fea0003800000 */
.L_x_98:
[----:B------:R-:W-:-:S04]  /*4f20*/  UIADD3 UR4, UPT, UPT, UR17, 0x250, URZ ;  /* 0x0000025011047890 */ /* 0x000fc8000fffe0ff */
[----:B------:R-:W-:-:S09]  /*4f30*/  UPRMT UR4, UR34, 0x654, UR4 ;  /* 0x0000065422047896 */ /* 0x000fd20008000004 */
[----:B------:R-:W-:Y:S03]  /*4f40*/  SYNCS.ARRIVE.TRANS64.RED.A1T0 RZ, [UR4], RZ ;  /* 0x000000ffffff79a7 */ /* 0x000fe60008100404 */
.L_x_102:
[----:B-12---:R-:W-:Y:S01]  /*4f50*/  SHF.L.U32 R3, RZ, 0x1f, RZ ;  /* 0x0000001fff037819 */ /* 0x006fe200000006ff */
[----:B------:R-:W-:Y:S01]  /*4f60*/  UIADD3 UR4, UPT, UPT, UR17, 0x250, URZ ;  /* 0x0000025011047890 */ /* 0x000fe2000fffe0ff */
[----:B------:R-:W-:Y:S02]  /*4f70*/  PLOP3.LUT P0, PT, PT, PT, UP1, 0x80, 0x8 ;  /* 0x000000000008781c */ /* 0x000fe40003f0f018 */
[----:B------:R-:W1:Y:S02]  /*4f80*/  SYNCS.PHASECHK.TRANS64.TRYWAIT P1, [UR17+0x250], R3 ;  /* 0x00025003ff0075a7 */ /* 0x000e640008021111 */
[----:B-1----:R-:W-:Y:S09]  /*4f90*/  @!P1 BRA `(.L_x_104) ;  /* 0x0000004c00689947 */ /* 0x002ff20003800000 */
.L_x_219:
[----:B------:R-:W-:Y:S01]  /*4fa0*/  @!UP1 UPRMT UR4, UR34, 0x654, UR4 ;  /* 0x0000065422049896 */ /* 0x000fe20008000004 */
[----:B------:R-:W-:Y:S01]  /*4fb0*/  UMOV UR5, 0xffff ;  /* 0x0000ffff00057882 */ /* 0x000fe20000000000 */
[----:B------:R-:W-:-:S07]  /*4fc0*/  UMOV UR6, 0x1 ;  /* 0x0000000100067882 */ /* 0x000fce0000000000 */
[----:B------:R-:W-:Y:S01]  /*4fd0*/  @!P0 SYNCS.ARRIVE.TRANS64.RED.A1T0 RZ, [UR4], RZ ;  /* 0x000000ffffff89a7 */ /* 0x000fe20008100404 */
[----:B------:R-:W-:Y:S01]  /*4fe0*/  NOP ;  /* 0x0000000000007918 */ /* 0x000fe20000000000 */
[----:B-1----:R-:W1:Y:S01]  /*4ff0*/  LDS R0, [UR8+0x14] ;  /* 0x00001408ff007984 */ /* 0x002e620008000800 */
[----:B------:R-:W-:-:S04]  /*5000*/  ULOP3.LUT UR4, UR32, 0xffff, URZ, 0xc0, !UPT ;  /* 0x0000ffff20047892 */ /* 0x000fc8000f8ec0ff */
[----:B------:R-:W-:-:S04]  /*5010*/  USHF.R.U32.HI UR4, URZ, 0x5, UR4 ;  /* 0x00000005ff047899 */ /* 0x000fc80008011604 */
[----:B------:R-:W-:Y:S02]  /*5020*/  USHF.L.U32 UR5, UR5, UR4, URZ ;  /* 0x0000000405057299 */ /* 0x000fe400080006ff */
[----:B------:R-:W-:-:S04]  /*5030*/  USHF.L.U32 UR4, UR6, UR4, URZ ;  /* 0x0000000406047299 */ /* 0x000fc800080006ff */
[----:B-1----:R-:W-:-:S04]  /*5040*/  LOP3.LUT R0, R0, UR5, RZ, 0xc0, !PT ;  /* 0x0000000500007c12 */ /* 0x002fc8000f8ec0ff */
[----:B------:R-:W-:-:S13]  /*5050*/  ISETP.NE.AND P0, PT, R0, UR5, PT ;  /* 0x0000000500007c0c */ /* 0x000fda000bf05270 */
[----:B------:R-:W-:Y:S05]  /*5060*/  @P0 BRA `(.L_x_105) ;  /* 0x0000000000580947 */ /* 0x000fea0003800000 */
[----:B------:R-:W1:Y:S02]  /*5070*/  LDS R0, [UR8+0x18] ;  /* 0x00001808ff007984 */ /* 0x000e640008000800 */
[----:B-1----:R-:W-:-:S04]  /*5080*/  LOP3.LUT R0, R0, UR4, RZ, 0xc0, !PT ;  /* 0x0000000400007c12 */ /* 0x002fc8000f8ec0ff */
[----:B------:R-:W-:-:S13]  /*5090*/  ISETP.NE.AND P0, PT, R0, UR4, PT ;  /* 0x0000000400007c0c */ /* 0x000fda000bf05270 */
[----:B------:R-:W-:Y:S05]  /*50a0*/  @P0 BRA `(.L_x_106) ;  /* 0x00000000003c0947 */ /* 0x000fea0003800000 */
[----:B------:R-:W1:Y:S01]  /*50b0*/  S2R R2, SR_LANEID ;  /* 0x0000000000027919 */ /* 0x000e620000000000 */
[----:B------:R-:W-:Y:S01]  /*50c0*/  ULOP3.LUT UR5, URZ, UR5, URZ, 0x33, !UPT ;  /* 0x00000005ff057292 */ /* 0x000fe2000f8e33ff */
[----:B------:R-:W-:Y:S01]  /*50d0*/  LOP3.LUT R4, RZ, UR4, RZ, 0x33, !PT ;  /* 0x00000004ff047c12 */ /* 0x000fe2000f8e33ff */
[----:B------:R-:W-:Y:S02]  /*50e0*/  VOTEU.ANY UR4, UPT, PT ;  /* 0x0000000000047886 */ /* 0x000fe400038e0100 */
[----:B------:R-:W-:Y:S01]  /*50f0*/  UFLO.U32 UR4, UR4 ;  /* 0x00000004000472bd */ /* 0x000fe200080e0000 */
[----:B------:R-:W2:Y:S01]  /*5100*/  REDUX UR6, R4 ;  /* 0x00000000040673c4 */ /* 0x000ea20000000000 */
[----:B------:R-:W-:-:S06]  /*5110*/  IMAD.U32 R0, RZ, RZ, UR5 ;  /* 0x00000005ff007e24 */ /* 0x000fcc000f8e00ff */
[----:B------:R4:W-:Y:S01]  /*5120*/  UTCATOMSWS.AND URZ, UR5 ;  /* 0x0000000500ff79e3 */ /* 0x0009e20008000000 */
[----:B------:R-:W3:Y:S01]  /*5130*/  REDUX UR7, R0 ;  /* 0x00000000000773c4 */ /* 0x000ee20000000000 */
[----:B-1----:R-:W-:Y:S01]  /*5140*/  ISETP.EQ.U32.AND P0, PT, R2, UR4, PT ;  /* 0x0000000402007c0c */ /* 0x002fe2000bf02070 */
[----:B--2---:R-:W-:Y:S01]  /*5150*/  IMAD.U32 R2, RZ, RZ, UR6 ;  /* 0x00000006ff027e24 */ /* 0x004fe2000f8e00ff */
[----:B---3--:R-:W-:-:S11]  /*5160*/  MOV R3, UR7 ;  /* 0x0000000700037c02 */ /* 0x008fd60008000f00 */
[----:B------:R4:W-:Y:S04]  /*5170*/  @P0 ATOMS.AND RZ, [UR8+0x14], R3 ;  /* 0x00001403ffff098c */ /* 0x0009e8000a800008 */
[----:B------:R4:W-:Y:S01]  /*5180*/  @P0 ATOMS.AND RZ, [UR8+0x18], R2 ;  /* 0x00001802ffff098c */ /* 0x0009e2000a800008 */
[----:B------:R-:W-:Y:S05]  /*5190*/  BRA `(.L_x_107) ;  /* 0x0000000000147947 */ /* 0x000fea0003800000 */
.L_x_106:
[----:B------:R-:W-:Y:S02]  /*51a0*/  MOV R2, 0x51c0 ;  /* 0x000051c000027802 */ /* 0x000fe40000000f00 */
[----:B---3-5:R-:W-:Y:S05]  /*51b0*/  CALL.REL.NOINC `($__internal_0_$__cuda_sm10x_tcgen05_guardrail_trap_col_being_dealloced_not_returned_by_alloc) ;  /* 0x0000004c00bc7944 */ /* 0x028fea0003c00000 */
[----:B------:R-:W-:Y:S05]  /*51c0*/  BRA `(.L_x_107) ;  /* 0x0000000000087947 */ /* 0x000fea0003800000 */
.L_x_105:
[----:B------:R-:W-:Y:S02]  /*51d0*/  MOV R2, 0x51f0 ;  /* 0x000051f000027802 */ /* 0x000fe40000000f00 */
[----:B---3-5:R-:W-:Y:S05]  /*51e0*/  CALL.REL.NOINC `($__internal_2_$__cuda_sm10x_tcgen05_guardrail_trap_unallocated_columns_being_dealloced) ;  /* 0x0000004c00c87944 */ /* 0x028fea0003c00000 */
.L_x_107:
[----:B------:R-:W-:Y:S01]  /*51f0*/  NOP ;  /* 0x0000000000007918 */ /* 0x000fe20000000000 */
[----:B----4-:R-:W-:Y:S05]  /*5200*/  EXIT ;  /* 0x000000000000794d */ /* 0x010fea0003800000 */
.L_x_78:
[----:B------:R-:W-:-:S09]  /*5210*/  UISETP.NE.OR UP0, UPT, UR25, 0x3, !UP3 ;  /* 0x000000031900788c */ /* 0x000fd2000df05670 */
[----:B------:R-:W-:Y:S05]  /*5220*/  BRA.U UP0, `(.L_x_108) ;  /* 0x0000000d00b47547 */ /* 0x000fea000b800000 */
[----:B------:R-:W1:Y:S01]  /*5230*/  LDCU UR31, c[0x0][0x370] ;  /* 0x00006e00ff1f77ac */ /* 0x000e620008000800 */
[----:B------:R-:W2:Y:S01]  /*5240*/  LDC.64 R16, c[0x0][0x348] ;  /* 0x0000d200ff107b82 */ /* 0x000ea20000000a00 */
[----:B------:R-:W-:Y:S02]  /*5250*/  HFMA2 R13, -RZ, RZ, 0, 0 ;  /* 0x00000000ff0d7431 */ /* 0x000fe400000001ff */
[----:B------:R-:W-:Y:S01]  /*5260*/  IMAD.MOV.U32 R15, RZ, RZ, 0x1 ;  /* 0x00000001ff0f7424 */ /* 0x000fe200078e00ff */
[----:B------:R-:W1:Y:S01]  /*5270*/  LDCU.128 UR32, c[0x0][0xb10] ;  /* 0x00016200ff2077ac */ /* 0x000e620008000c00 */
[----:B------:R-:W-:Y:S01]  /*5280*/  IMAD.MOV.U32 R14, RZ, RZ, RZ ;  /* 0x000000ffff0e7224 */ /* 0x000fe200078e00ff */
[----:B------:R-:W-:Y:S01]  /*5290*/  MOV R7, 0x1000 ;  /* 0x0000100000077802 */ /* 0x000fe20000000f00 */
[----:B------:R-:W3:Y:S01]  /*52a0*/  LDCU UR30, c[0x0][0x374] ;  /* 0x00006e80ff1e77ac */ /* 0x000ee20008000800 */
[----:B------:R-:W4:Y:S01]  /*52b0*/  LDC.64 R2, c[0x0][0x888] ;  /* 0x00022200ff027b82 */ /* 0x000f220000000a00 */
[----:B------:R-:W3:Y:S01]  /*52c0*/  LDCU UR15, c[0x0][0xb0c] ;  /* 0x00016180ff0f77ac */ /* 0x000ee20008000800 */
[----:B------:R-:W2:Y:S06]  /*52d0*/  LDCU UR40, c[0x0][0xb20] ;  /* 0x00016400ff2877ac */ /* 0x000eac0008000800 */
[----:B------:R-:W4:Y:S01]  /*52e0*/  LDC.64 R4, c[0x0][0x890] ;  /* 0x00022400ff047b82 */ /* 0x000f220000000a00 */
[----:B------:R-:W2:Y:S01]  /*52f0*/  LDCU UR4, c[0x0][0xb30] ;  /* 0x00016600ff0477ac */ /* 0x000ea20008000800 */
[----:B------:R-:W-:Y:S01]  /*5300*/  UMOV UR21, 0x400 ;  /* 0x0000040000157882 */ /* 0x000fe20000000000 */
[----:B-1----:R-:W-:-:S02]  /*5310*/  UIMAD.WIDE.U32 UR6, UR31, UR32, URZ ;  /* 0x000000201f0672a5 */ /* 0x002fc4000f8e00ff */
[----:B---3--:R-:W-:Y:S02]  /*5320*/  UIMAD.WIDE.U32 UR8, UR30, UR35, URZ ;  /* 0x000000231e0872a5 */ /* 0x008fe4000f8e00ff */
[----:B------:R-:W-:Y:S02]  /*5330*/  ULEA UR21, UR46, UR21, 0x18 ;  /* 0x000000152e157291 */ /* 0x000fe4000f8ec0ff */
[----:B------:R-:W-:Y:S02]  /*5340*/  UPLOP3.LUT UP3, UPT, UPT, UPT, UPT, 0x40, 0x4 ;  /* 0x000000000004789c */ /* 0x000fe40003f6e870 */
[----:B------:R-:W-:Y:S01]  /*5350*/  UIADD3 UR37, UPT, UPT, UR21, 0x1a8, URZ ;  /* 0x000001a815257890 */ /* 0x000fe2000fffe0ff */
[----:B------:R-:W-:Y:S01]  /*5360*/  UMOV UR6, UR7 ;  /* 0x0000000700067c82 */ /* 0x000fe20008000000 */
[----:B------:R-:W-:Y:S01]  /*5370*/  UMOV UR38, UR9 ;  /* 0x0000000900267c82 */ /* 0x000fe20008000000 */
[----:B------:R-:W-:Y:S02]  /*5380*/  UISETP.GE.AND UP0, UPT, UR42, 0x1, UPT ;  /* 0x000000012a00788c */ /* 0x000fe4000bf06270 */
[----:B------:R-:W-:Y:S01]  /*5390*/  UISETP.NE.AND UP4, UPT, UR42, 0x1, UPT ;  /* 0x000000012a00788c */ /* 0x000fe2000bf85270 */
[----:B------:R-:W1:Y:S01]  /*53a0*/  LDCU.64 UR22, c[0x0][0xb28] ;  /* 0x00016500ff1677ac */ /* 0x000e620008000a00 */
[----:B------:R-:W-:-:S02]  /*53b0*/  UISETP.NE.AND UP6, UPT, UR15, 0x1, UPT ;  /* 0x000000010f00788c */ /* 0x000fc4000bfc5270 */
[----:B------:R-:W-:Y:S02]  /*53c0*/  UISETP.NE.AND UP5, UPT, UR34, 0x1, UPT ;  /* 0x000000012200788c */ /* 0x000fe4000bfa5270 */
[----:B------:R-:W-:Y:S02]  /*53d0*/  UIADD3 UR25, UPT, UPT, UR21, 0x1a0, URZ ;  /* 0x000001a015197890 */ /* 0x000fe4000fffe0ff */
[----:B------:R-:W-:Y:S02]  /*53e0*/  UPRMT UR37, UR46, 0x654, UR37 ;  /* 0x000006542e257896 */ /* 0x000fe40008000025 */
[----:B------:R-:W-:Y:S02]  /*53f0*/  USHF.R.U32.HI UR39, URZ, UR33, UR6 ;  /* 0x00000021ff277299 */ /* 0x000fe40008011606 */
[----:B--2---:R-:W-:Y:S02]  /*5400*/  USHF.R.U32.HI UR38, URZ, UR40, UR38 ;  /* 0x00000028ff267299 */ /* 0x004fe40008011626 */
[----:B------:R-:W-:-:S11]  /*5410*/  UISETP.NE.AND UP2, UPT, UR4, 0x1, UPT ;  /* 0x000000010400788c */ /* 0x000fd6000bf45270 */
.L_x_117:
[C---:B------:R-:W-:Y:S02]  /*5420*/  LEA R12, R14.reuse, UR21, 0x3 ;  /* 0x000000150e0c7c11 */ /* 0x040fe4000f8e18ff */
[----:B------:R-:W-:Y:S02]  /*5430*/  SHF.L.U32 R9, R13, 0x1f, RZ ;  /* 0x0000001f0d097819 */ /* 0x000fe400000006ff */
[----:B------:R-:W-:Y:S02]  /*5440*/  LEA R10, R14, UR21, 0x4 ;  /* 0x000000150e0a7c11 */ /* 0x000fe4000f8e20ff */
[----:B------:R-:W2:Y:S02]  /*5450*/  SYNCS.PHASECHK.TRANS64.TRYWAIT P0, [R12+URZ+0x1d0], R9 ;  /* 0x0001d0090c0075a7 */ /* 0x000ea400080011ff */
[----:B--23--:R-:W-:Y:S05]  /*5460*/  @!P0 BRA `(.L_x_109) ;  /* 0x00000048004c8947 */ /* 0x00cfea0003800000 */
.L_x_220:
[----:B--2---:R-:W2:Y:S01]  /*5470*/  LDS.128 R8, [R10+0x260] ;  /* 0x000260000a087984 */ /* 0x004ea20000000c00 */
[----:B------:R-:W-:Y:S01]  /*5480*/  UISETP.GE.AND UP0, UPT, UR42, 0x1, UPT ;  /* 0x000000012a00788c */ /* 0x000fe2000bf06270 */
[----:B------:R-:W-:Y:S01]  /*5490*/  @!PT LDS RZ, [RZ] ;  /* 0x00000000fffff984 */ /* 0x000fe20000000800 */
[----:B------:R-:W-:Y:S01]  /*54a0*/  @!PT LDS RZ, [RZ] ;  /* 0x00000000fffff984 */ /* 0x000fe20000000800 */
[----:B------:R-:W-:Y:S01]  /*54b0*/  @!PT LDS RZ, [RZ] ;  /* 0x00000000fffff984 */ /* 0x000fe20000000800 */
[----:B------:R-:W-:Y:S01]  /*54c0*/  @!PT LDS RZ, [RZ] ;  /* 0x00000000fffff984 */ /* 0x000fe20000000800 */
[----:B------:R3:W-:Y:S06]  /*54d0*/  MEMBAR.ALL.CTA ;  /* 0x0000000000007992 */ /* 0x0007ec0000008000 */
[----:B---3--:R-:W3:Y:S01]  /*54e0*/  FENCE.VIEW.ASYNC.S ;  /* 0x00000000000073c6 */ /* 0x008ee20000000000 */
[----:B--2---:R-:W-:Y:S11]  /*54f0*/  LOP3.LUT P0, RZ, R10, 0x1, RZ, 0xc0, !PT ;  /* 0x000000010aff7812 */ /* 0x004ff6000780c0ff */
[----:B------:R-:W-:Y:S02]  /*5500*/  @!UPT UIADD3 URZ, UPT, UPT, URZ, URZ, URZ ;  /* 0x000000fffffff290 */ /* 0x000fe4000fffe0ff */
[----:B---3--:R-:W-:Y:S01]  /*5510*/  VOTEU.ANY UP1, P0 ;  /* 0x0000000000ff7886 */ /* 0x008fe20000020100 */
[----:B------:R-:W-:Y:S11]  /*5520*/  PLOP3.LUT P0, PT, PT, PT, UP1, 0x80, 0x8 ;  /* 0x000000000008781c */ /* 0x000ff60003f0f018 */
[----:B------:R-:W-:Y:S02]  /*5530*/  @!UPT UIADD3 URZ, UPT, UPT, URZ, URZ, URZ ;  /* 0x000000fffffff290 */ /* 0x000fe4000fffe0ff */
[----:B------:R-:W-:Y:S02]  /*5540*/  @P0 SHF.R.U32.HI R0, RZ, 0x10, R9 ;  /* 0x00000010ff000819 */ /* 0x000fe40000011609 */
[----:B------:R-:W-:Y:S02]  /*5550*/  @P0 MOV R6, R8 ;  /* 0x0000000800060202 */ /* 0x000fe40000000f00 */
[----:B------:R-:W-:Y:S01]  /*5560*/  @P0 R2UR UR4, R0 ;  /* 0x00000000000402ca */ /* 0x000fe200000e0000 */
[----:B------:R-:W-:Y:S01]  /*5570*/  VIADD R0, R12, 0x1e0 ;  /* 0x000001e00c007836 */ /* 0x000fe20000000000 */
[----:B------:R-:W-:Y:S02]  /*5580*/  @P0 LOP3.LUT R8, R9, 0xffff, RZ, 0xc0, !PT ;  /* 0x0000ffff09080812 */ /* 0x000fe400078ec0ff */
[----:B------:R-:W-:Y:S02]  /*5590*/  @P0 R2UR UR6, R6 ;  /* 0x00000000060602ca */ /* 0x000fe400000e0000 */
[----:B------:R-:W-:Y:S02]  /*55a0*/  PRMT R0, RZ, 0x654, R0 ;  /* 0x00000654ff007816 */ /* 0x000fe40000000000 */
[----:B------:R-:W-:Y:S02]  /*55b0*/  @P0 R2UR UR5, R8 ;  /* 0x00000000080502ca */ /* 0x000fe400000e0000 */
[----:B------:R2:W-:Y:S03]  /*55c0*/  SYNCS.ARRIVE.TRANS64.RED.A1T0 RZ, [R0+URZ], RZ ;  /* 0x000000ff00ff79a7 */ /* 0x0005e600081004ff */
[----:B------:R-:W-:Y:S04]  /*55d0*/  @UP1 UMOV UR29, UR4 ;  /* 0x00000004001d1c82 */ /* 0x000fe80008000000 */
[----:B------:R-:W-:Y:S04]  /*55e0*/  @UP1 UMOV UR14, UR6 ;  /* 0x00000006000e1c82 */ /* 0x000fe80008000000 */
[----:B------:R-:W-:Y:S01]  /*55f0*/  @UP1 UMOV UR13, UR5 ;  /* 0x00000005000d1c82 */ /* 0x000fe20008000000 */
[----:B------:R-:W-:Y:S05]  /*5600*/  BRA.U !UP0, `(.L_x_110) ;  /* 0x0000000108a47547 */ /* 0x000fea000b800000 */
[----:B------:R-:W-:Y:S02]  /*5610*/  UIMAD.WIDE.U32 UR8, UR13, UR35, URZ ;  /* 0x000000230d0872a5 */ /* 0x000fe4000f8e00ff */
[----:B------:R-:W-:Y:S02]  /*5620*/  UIMAD.WIDE.U32 UR10, UR14, UR32, URZ ;  /* 0x000000200e0a72a5 */ /* 0x000fe4000f8e00ff */
[----:B------:R-:W-:Y:S02]  /*5630*/  USEL UR4, UR30, UR38, !UP5 ;  /* 0x000000261e047287 */ /* 0x000fe4000e800000 */
[----:B------:R-:W-:Y:S02]  /*5640*/  USEL UR7, UR31, UR39, !UP6 ;  /* 0x000000271f077287 */ /* 0x000fe4000f000000 */
[----:B-1----:R-:W-:Y:S02]  /*5650*/  UIMAD.WIDE.U32 UR16, UR4, UR22, URZ ;  /* 0x00000016041072a5 */ /* 0x002fe4000f8e00ff */
[----:B------:R-:W-:Y:S01]  /*5660*/  UIMAD.WIDE.U32 UR18, UR7, UR22, URZ ;  /* 0x00000016071272a5 */ /* 0x000fe2000f8e00ff */
[----:B------:R-:W-:Y:S02]  /*5670*/  UMOV UR5, UR9 ;  /* 0x0000000900057c82 */ /* 0x000fe40008000000 */
[----:B------:R-:W-:Y:S03]  /*5680*/  USHF.R.U32.HI UR6, URZ, UR40, UR5 ;  /* 0x00000028ff067299 */ /* 0x000fe60008011605 */
[----:B------:R-:W-:Y:S01]  /*5690*/  UMOV UR5, UR11 ;  /* 0x0000000b00057c82 */ /* 0x000fe20008000000 */
[----:B------:R-:W-:Y:S02]  /*56a0*/  USEL UR6, UR13, UR6, !UP5 ;  /* 0x000000060d067287 */ /* 0x000fe4000e800000 */
[----:B------:R-:W-:Y:S02]  /*56b0*/  USHF.R.U32.HI UR8, URZ, UR33, UR5 ;  /* 0x00000021ff087299 */ /* 0x000fe40008011605 */
[----:B------:R-:W-:Y:S01]  /*56c0*/  UIMAD.WIDE.U32 UR10, UR6, UR22, URZ ;  /* 0x00000016060a72a5 */ /* 0x000fe2000f8e00ff */
[----:B------:R-:W-:Y:S02]  /*56d0*/  UMOV UR5, UR17 ;  /* 0x0000001100057c82 */ /* 0x000fe40008000000 */
[----:B------:R-:W-:Y:S03]  /*56e0*/  @UP4 USHF.R.U32.HI UR4, URZ, UR23, UR5 ;  /* 0x00000017ff044299 */ /* 0x000fe60008011605 */
[----:B------:R-:W-:Y:S01]  /*56f0*/  UMOV UR5, UR19 ;  /* 0x0000001300057c82 */ /* 0x000fe20008000000 */
[----:B------:R-:W-:Y:S02]  /*5700*/  UIMAD UR4, UR42, UR4, URZ ;  /* 0x000000042a0472a4 */ /* 0x000fe4000f8e02ff */
[----:B------:R-:W-:Y:S02]  /*5710*/  @UP4 USHF.R.U32.HI UR7, URZ, UR23, UR5 ;  /* 0x00000017ff074299 */ /* 0x000fe40008011605 */
[----:B------:R-:W-:Y:S02]  /*5720*/  USEL UR5, UR14, UR8, !UP6 ;  /* 0x000000080e057287 */ /* 0x000fe4000f000000 */
[----:B------:R-:W-:Y:S02]  /*5730*/  UIMAD UR8, UR42, UR7, URZ ;  /* 0x000000072a0872a4 */ /* 0x000fe4000f8e02ff */
[----:B------:R-:W-:Y:S03]  /*5740*/  UISETP.GE.AND UP0, UPT, UR6, UR4, UPT ;  /* 0x000000040600728c */ /* 0x000fe6000bf06270 */
[----:B------:R-:W-:Y:S01]  /*5750*/  UMOV UR4, UR11 ;  /* 0x0000000b00047c82 */ /* 0x000fe20008000000 */
[----:B------:R-:W-:Y:S02]  /*5760*/  UISETP.GE.OR UP0, UPT, UR5, UR8, UP0 ;  /* 0x000000080500728c */ /* 0x000fe40008706670 */
[----:B------:R-:W-:Y:S02]  /*5770*/  USHF.R.U32.HI UR4, URZ, UR23, UR4 ;  /* 0x00000017ff047299 */ /* 0x000fe40008011604 */
[----:B------:R-:W-:Y:S02]  /*5780*/  UIMAD.WIDE.U32 UR8, UR5, UR22, URZ ;  /* 0x00000016050872a5 */ /* 0x000fe4000f8e00ff */
[----:B------:R-:W-:Y:S04]  /*5790*/  USEL UR10, UR6, UR4, !UP4 ;  /* 0x00000004060a7287 */ /* 0x000fe8000e000000 */
[----:B------:R-:W-:Y:S01]  /*57a0*/  UIADD3 UR11, UPT, UPT, -UR10, URZ, URZ ;  /* 0x000000ff0a0b7290 */ /* 0x000fe2000fffe1ff */
[----:B------:R-:W-:Y:S02]  /*57b0*/  @!UP0 UMOV UR4, UR9 ;  /* 0x0000000900048c82 */ /* 0x000fe40008000000 */
[----:B------:R-:W-:Y:S02]  /*57c0*/  @!UP0 USHF.R.U32.HI UR4, URZ, UR23, UR4 ;  /* 0x00000017ff048299 */ /* 0x000fe40008011604 */
[----:B------:R-:W-:Y:S02]  /*57d0*/  UIMAD UR8, UR42, UR11, UR6 ;  /* 0x0000000b2a0872a4 */ /* 0x000fe4000f8e0206 */
[----:B------:R-:W-:Y:S04]  /*57e0*/  @!UP0 USEL UR4, UR5, UR4, !UP4 ;  /* 0x0000000405048287 */ /* 0x000fe8000e000000 */
[----:B------:R-:W-:Y:S02]  /*57f0*/  @!UP0 UIMAD UR8, UR7, UR8, UR4 ;  /* 0x00000008070882a4 */ /* 0x000fe4000f8e0204 */
[----:B------:R-:W-:Y:S02]  /*5800*/  @!UP0 UIADD3 UR9, UPT, UPT, UR10, -UR4, URZ ;  /* 0x800000040a098290 */ /* 0x000fe4000fffe0ff */
[----:B------:R-:W-:Y:S02]  /*5810*/  UIADD3 UR4, UPT, UPT, -UR5, URZ, URZ ;  /* 0x000000ff05047290 */ /* 0x000fe4000fffe1ff */
[----:B------:R-:W-:Y:S02]  /*5820*/  UIADD3 UR7, UPT, UPT, -UR6, URZ, URZ ;  /* 0x000000ff06077290 */ /* 0x000fe4000fffe1ff */
[----:B------:R-:W-:Y:S02]  /*5830*/  @!UP0 UIMAD UR6, UR9, UR42, UR5 ;  /* 0x0000002a090682a4 */ /* 0x000fe4000f8e0205 */
[----:B------:R-:W-:Y:S02]  /*5840*/  UIMAD UR14, UR15, UR4, UR14 ;  /* 0x000000040f0e72a4 */ /* 0x000fe4000f8e020e */
[----:B------:R-:W-:Y:S01]  /*5850*/  UIMAD UR4, UR34, UR7, UR13 ;  /* 0x00000007220472a4 */ /* 0x000fe2000f8e020d */
[----:B------:R-:W-:Y:S02]  /*5860*/  @!UP0 UMOV UR5, UR8 ;  /* 0x0000000800058c82 */ /* 0x000fe40008000000 */
[----:B------:R-:W-:Y:S02]  /*5870*/  UIMAD UR14, UR5, UR15, UR14 ;  /* 0x0000000f050e72a4 */ /* 0x000fe4000f8e020e */
[----:B------:R-:W-:Y:S11]  /*5880*/  UIMAD UR13, UR6, UR34, UR4 ;  /* 0x00000022060d72a4 */ /* 0x000ff6000f8e0204 */
[----:B------:R-:W-:Y:S01]  /*5890*/  @!UPT UIADD3 URZ, UPT, UPT, URZ, URZ, URZ ;  /* 0x000000fffffff290 */ /* 0x000fe2000fffe0ff */
.L_x_110:
[----:B------:R-:W3:Y:S01]  /*58a0*/  @!UP2 LDCU.128 UR8, c[0x0][0xb10] ;  /* 0x00016200ff08a7ac */ /* 0x000ee20008000c00 */
[C---:B----4-:R-:W-:Y:S02]  /*58b0*/  ISETP.NE.U32.AND P1, PT, R4.reuse, RZ, PT ;  /* 0x000000ff0400720c */ /* 0x050fe40003f25070 */
[----:B------:R-:W-:Y:S02]  /*58c0*/  ISETP.NE.U32.AND P0, PT, R4, RZ, PT ;  /* 0x000000ff0400720c */ /* 0x000fe40003f05070 */
[C---:B------:R-:W-:Y:S02]  /*58d0*/  ISETP.NE.AND.EX P1, PT, R5.reuse, RZ, PT, P1 ;  /* 0x000000ff0500720c */ /* 0x040fe40003f25310 */
[----:B------:R-:W-:Y:S01]  /*58e0*/  ISETP.NE.AND.EX P0, PT, R5, RZ, PT, P0 ;  /* 0x000000ff0500720c */ /* 0x000fe20003f05300 */
[----:B------:R-:W4:Y:S01]  /*58f0*/  @!UP2 LDCU UR5, c[0x0][0xb0c] ;  /* 0x00016180ff05a7ac */ /* 0x000f220008000800 */
[----:B------:R-:W-:Y:S01]  /*5900*/  SHF.L.U32 R9, R15, 0x1f, RZ ;  /* 0x0000001f0f097819 */ /* 0x000fe200000006ff */
[----:B------:R-:W-:Y:S02]  /*5910*/  USHF.L.U32 UR26, UR24, 0x7, URZ ;  /* 0x00000007181a7899 */ /* 0x000fe400080006ff */
[----:B------:R-:W-:Y:S02]  /*5920*/  USHF.L.U32 UR27, UR20, 0x6, URZ ;  /* 0x00000006141b7899 */ /* 0x000fe400080006ff */
[----:B---3--:R-:W-:Y:S07]  /*5930*/  UIMAD.WIDE.U32 UR6, UR14, UR8, URZ ;  /* 0x000000080e0672a5 */ /* 0x008fee000f8e00ff */
[----:B------:R-:W-:Y:S01]  /*5940*/  @!UP2 UMOV UR4, UR7 ;  /* 0x000000070004ac82 */ /* 0x000fe20008000000 */
[----:B----4-:R-:W-:Y:S02]  /*5950*/  @!UP2 UISETP.NE.AND UP0, UPT, UR5, 0x1, UPT ;  /* 0x000000010500a88c */ /* 0x010fe4000bf05270 */
[----:B------:R-:W-:Y:S02]  /*5960*/  @!UP2 USHF.R.U32.HI UR4, URZ, UR9, UR4 ;  /* 0x00000009ff04a299 */ /* 0x000fe40008011604 */
[----:B------:R-:W-:Y:S02]  /*5970*/  UIMAD.WIDE.U32 UR6, UR13, UR11, URZ ;  /* 0x0000000b0d0672a5 */ /* 0x000fe4000f8e00ff */
[----:B------:R-:W-:Y:S02]  /*5980*/  @!UP2 USEL UR8, UR14, UR4, !UP0 ;  /* 0x000000040e08a287 */ /* 0x000fe4000c000000 */
[----:B------:R-:W-:Y:S03]  /*5990*/  @!UP2 UISETP.NE.AND UP0, UPT, UR10, 0x1, UPT ;  /* 0x000000010a00a88c */ /* 0x000fe6000bf05270 */
[----:B------:R-:W-:Y:S02]  /*59a0*/  @!UP2 UMOV UR6, UR7 ;  /* 0x000000070006ac82 */ /* 0x000fe40008000000 */
[----:B------:R-:W3:Y:S02]  /*59b0*/  @!UP2 LDCU UR4, c[0x0][0xb20] ;  /* 0x00016400ff04a7ac */ /* 0x000ee40008000800 */
[----:B---3--:R-:W-:Y:S04]  /*59c0*/  @!UP2 USHF.R.U32.HI UR6, URZ, UR4, UR6 ;  /* 0x00000004ff06a299 */ /* 0x008fe80008011606 */
[----:B------:R-:W-:Y:S04]  /*59d0*/  @!UP2 USEL UR6, UR13, UR6, !UP0 ;  /* 0x000000060d06a287 */ /* 0x000fe8000c000000 */
[----:B------:R-:W-:Y:S02]  /*59e0*/  @!UP2 UIADD3 UR4, UPT, UPT, -UR8, UR6, URZ ;  /* 0x000000060804a290 */ /* 0x000fe4000fffe1ff */
[----:B------:R-:W-:Y:S02]  /*59f0*/  @!UP2 UIADD3 UR6, UPT, UPT, UR8, -UR6, URZ ;  /* 0x800000060806a290 */ /* 0x000fe4000fffe0ff */
[----:B------:R-:W-:Y:S02]  /*5a00*/  @!UP2 UIMAD UR14, UR4, UR5, UR14 ;  /* 0x00000005040ea2a4 */ /* 0x000fe4000f8e020e */
[----:B------:R-:W-:Y:S01]  /*5a10*/  @!UP2 UIMAD UR13, UR6, UR10, UR13 ;  /* 0x0000000a060da2a4 */ /* 0x000fe2000f8e020d */
[----:B------:R-:W-:Y:S11]  /*5a20*/  BRA.U UP3, `(.L_x_111) ;  /* 0x0000000103107547 */ /* 0x000ff6000b800000 */
[----:B--2---:R-:W-:Y:S04]  /*5a30*/  MOV R0, UR41 ;  /* 0x0000002900007c02 */ /* 0x004fe80008000f00 */
[----:B------:R-:W-:Y:S04]  /*5a40*/  SHF.L.U32 R11, R0, 0x1f, RZ ;  /* 0x0000001f000b7819 */ /* 0x000fe800000006ff */
[----:B------:R-:W2:Y:S02]  /*5a50*/  SYNCS.PHASECHK.TRANS64.TRYWAIT P2, [UR21+0x1c8], R11 ;  /* 0x0001c80bff0075a7 */ /* 0x000ea40008041115 */
[----:B--2---:R-:W-:Y:S05]  /*5a60*/  @!P2 BRA `(.L_x_112) ;  /* 0x0000004000e0a947 */ /* 0x004fea0003800000 */
.L_x_111:
[----:B------:R-:W-:Y:S05]  /*5a70*/  @!P1 BRA `(.L_x_113) ;  /* 0x0000000000309947 */ /* 0x000fea0003800000 */
[----:B------:R-:W-:Y:S01]  /*5a80*/  ISETP.NE.U32.AND P1, PT, R2, RZ, PT ;  /* 0x000000ff0200720c */ /* 0x000fe20003f25070 */
[----:B------:R-:W3:Y:S01]  /*5a90*/  LDCU.64 UR4, c[0x0][0x358] ;  /* 0x00006b00ff0477ac */ /* 0x000ee20008000a00 */
[----:B------:R-:W-:Y:S02]  /*5aa0*/  IMAD.MOV.U32 R86, RZ, RZ, 0x1 ;  /* 0x00000001ff567424 */ /* 0x000fe400078e00ff */
[----:B------:R-:W-:Y:S11]  /*5ab0*/  ISETP.NE.AND.EX P1, PT, R3, RZ, PT, P1 ;  /* 0x000000ff0300720c */ /* 0x000ff60003f25310 */
[----:B------:R-:W-:Y:S02]  /*5ac0*/  @!UPT UIADD3 URZ, UPT, UPT, URZ, URZ, URZ ;  /* 0x000000fffffff290 */ /* 0x000fe4000fffe0ff */
[----:B--2---:R-:W2:Y:S01]  /*5ad0*/  @P1 LDC.64 R10, c[0x0][0x888] ;  /* 0x00022200ff0a1b82 */ /* 0x004ea20000000a00 */
[----:B------:R-:W-:Y:S04]  /*5ae0*/  @P1 IMAD R0, R4, UR36, RZ ;  /* 0x0000002404001c24 */ /* 0x000fe8000f8e02ff */
[----:B--2---:R-:W-:Y:S04]  /*5af0*/  @P1 IMAD.WIDE R10, R0, 0x4, R10 ;  /* 0x00000004000a1825 */ /* 0x004fe800078e020a */
[----:B------:R-:W-:Y:S01]  /*5b00*/  HFMA2 R0, -RZ, RZ, 0, 5.9604644775390625e-08 ;  /* 0x00000001ff007431 */ /* 0x000fe200000001ff */
[----:B---3-5:R3:W5:Y:S04]  /*5b10*/  @P1 LDG.E R41, desc[UR4][R10.64] ;  /* 0x000000040a291981 */ /* 0x028768000c1e1900 */
[----:B------:R-:W-:Y:S01]  /*5b20*/  @!P1 PRMT R86, R0, 0x7610, R86 ;  /* 0x0000761000569816 */ /* 0x000fe20000000056 */
[----:B---3--:R-:W4:Y:S06]  /*5b30*/  @!P1 LDC R41, c[0x0][0x880] ;  /* 0x00022000ff299b82 */ /* 0x008f2c0000000800 */
.L_x_113:
[----:B----45:R-:W-:Y:S01]  /*5b40*/  @!P0 FSETP.EQ.AND P1, PT, R41, RZ, PT ;  /* 0x000000ff2900820b */ /* 0x030fe20003f22000 */
[----:B------:R-:W-:Y:S01]  /*5b50*/  @!UPT UIADD3 URZ, UPT, UPT, URZ, URZ, URZ ;  /* 0x000000fffffff290 */ /* 0x000fe2000fffe0ff */
[----:B------:R-:W-:Y:S11]  /*5b60*/  @!P0 BRA `(.L_x_114) ;  /* 0x0000000000188947 */ /* 0x000ff60003800000 */
[----:B------:R-:W-:Y:S02]  /*5b70*/  LOP3.LUT P0, RZ, R86, 0xff, RZ, 0xc0, !PT ;  /* 0x000000ff56ff7812 */ /* 0x000fe4000780c0ff */
[----:B------:R-:W-:Y:S04]  /*5b80*/  ISETP.NE.U32.AND P1, PT, R2, RZ, PT ;  /* 0x000000ff0200720c */ /* 0x000fe80003f25070 */
[----:B------:R-:W-:Y:S04]  /*5b90*/  ISETP.NE.AND.EX P1, PT, R3, RZ, PT, P1 ;  /* 0x000000ff0300720c */ /* 0x000fe80003f25310 */
[----:B------:R-:W-:Y:S03]  /*5ba0*/  PLOP3.LUT P1, PT, P1, PT, PT, 0x8, 0x80 ;  /* 0x000000000080781c */ /* 0x000fe60000f2e170 */
[----:B------:R-:W-:Y:S11]  /*5bb0*/  @P0 FSETP.EQ.AND P1, PT, R41, RZ, PT ;  /* 0x000000ff2900020b */ /* 0x000ff60003f22000 */
[----:B------:R-:W-:Y:S02]  /*5bc0*/  @!UPT UIADD3 URZ, UPT, UPT, URZ, URZ, URZ ;  /* 0x000000fffffff290 */ /* 0x000fe4000fffe0ff */
.L_x_114:
[----:B------:R-:W3:Y:S01]  /*5bd0*/  SYNCS.PHASECHK.TRANS64.TRYWAIT P2, [UR21+0x1b0], R9 ;  /* 0x0001b009ff0075a7 */ /* 0x000ee20008041115 */
[----:B------:R-:W-:Y:S04]  /*5be0*/  ELECT P0, URZ, PT ;  /* 0x0000000000ff782f */ /* 0x000fe80003800000 */
[----:B------:R-:W-:Y:S11]  /*5bf0*/  PLOP3.LUT P1, PT, P1, P0, PT, 0xf2, 0x2f ;  /* 0x00000000002f781c */ /* 0x000ff60000f21e72 */
[----:B------:R-:W-:Y:S02]  /*5c00*/  @!UPT UIADD3 URZ, UPT, UPT, URZ, URZ, URZ ;  /* 0x000000fffffff290 */ /* 0x000fe4000fffe0ff */
[----:B------:R-:W-:Y:S05]  /*5c10*/  @!P1 IADD3 R8, P0, PT, R16, 0x580, RZ ;  /* 0x0000058010089810 */ /* 0x000fea0007f1e0ff */
[----:B------:R-:W-:Y:S01]  /*5c20*/  @!P1 IMAD.X R6, RZ, RZ, R17, P0 ;  /* 0x000000ffff069224 */ /* 0x000fe200000e0611 */
[----:B---3--:R-:W-:Y:S07]  /*5c30*/  @!P2 BRA `(.L_x_115) ;  /* 0x000000400084a947 */ /* 0x008fee0003800000 */
.L_x_223:
[----:B------:R-:W-:Y:S01]  /*5c40*/  @!P1 R2UR UR5, R8 ;  /* 0x00000000080592ca */ /* 0x000fe200000e0000 */
[----:B------:R-:W-:Y:S01]  /*5c50*/  VOTEU.ALL UP0, P1 ;  /* 0x0000000000ff7886 */ /* 0x000fe20000800000 */
[----:B------:R-:W-:Y:S01]  /*5c60*/  @!P1 R2UR UR4, R6 ;  /* 0x00000000060492ca */ /* 0x000fe200000e0000 */
[----:B------:R-:W-:Y:S01]  /*5c70*/  UMOV UR16, 0x0 ;  /* 0x0000000000107882 */ /* 0x000fe20000000000 */
[----:B------:R-:W-:Y:S01]  /*5c80*/  UMOV UR17, 0x10000000 ;  /* 0x1000000000117882 */ /* 0x000fe20000000000 */
[----:B------:R-:W-:Y:S01]  /*5c90*/  UMOV UR28, UR36 ;  /* 0x00000024001c7c82 */ /* 0x000fe20008000000 */
[----:B------:R-:W-:Y:S01]  /*5ca0*/  @!UP0 UIADD3 UR24, UPT, UPT, UR21, 0x300, URZ ;  /* 0x0000030015188890 */ /* 0x000fe2000fffe0ff */
[----:B--2---:R-:W-:Y:S01]  /*5cb0*/  @!P1 IMAD.MOV.U32 R0, RZ, RZ, 0x1000 ;  /* 0x00001000ff009424 */ /* 0x004fe200078e00ff */
[----:B------:R-:W-:Y:S01]  /*5cc0*/  @!UP0 UIADD3 UR10, UPT, UPT, UR26, 0x40, URZ ;  /* 0x000000401a0a8890 */ /* 0x000fe2000fffe0ff */
[----:B------:R-:W-:Y:S01]  /*5cd0*/  VIADD R14, R14, 0x1 ;  /* 0x000000010e0e7836 */ /* 0x000fe20000000000 */
[----:B------:R-:W-:Y:S01]  /*5ce0*/  @!UP0 UIADD3 UR8, UPT, UPT, UR21, 0xb00, URZ ;  /* 0x00000b0015088890 */ /* 0x000fe2000fffe0ff */
[----:B------:R-:W-:Y:S02]  /*5cf0*/  VOTEU.ALL UP0, P1 ;  /* 0x0000000000ff7886 */ /* 0x000fe40000800000 */
[----:B------:R-:W-:Y:S01]  /*5d00*/  IMAD.U32 R10, RZ, RZ, UR5 ;  /* 0x00000005ff0a7e24 */ /* 0x000fe2000f8e00ff */
[----:B------:R-:W-:Y:S01]  /*5d10*/  UMOV UR9, UR25 ;  /* 0x0000001900097c82 */ /* 0x000fe20008000000 */
[----:B------:R-:W-:Y:S01]  /*5d20*/  IMAD.U32 R11, RZ, RZ, UR4 ;  /* 0x00000004ff0b7e24 */ /* 0x000fe2000f8e00ff */
[----:B------:R-:W-:Y:S01]  /*5d30*/  UMOV UR11, UR27 ;  /* 0x0000001b000b7c82 */ /* 0x000fe20008000000 */
[----:B------:R-:W-:Y:S01]  /*5d40*/  UMOV UR12, UR36 ;  /* 0x00000024000c7c82 */ /* 0x000fe20008000000 */
[----:B------:R-:W-:Y:S01]  /*5d50*/  @!P1 R2UR UR4, R10 ;  /* 0x000000000a0492ca */ /* 0x000fe200000e0000 */
[----:B------:R-:W-:Y:S01]  /*5d60*/  UPRMT UR6, UR46, 0x654, UR25 ;  /* 0x000006542e067896 */ /* 0x000fe20008000019 */
[----:B------:R-:W-:Y:S11]  /*5d70*/  @!P1 R2UR UR5, R11 ;  /* 0x000000000b0592ca */ /* 0x000ff600000e0000 */
[----:B------:R-:W-:Y:S02]  /*5d80*/  @!UPT UIADD3 URZ, UPT, UPT, URZ, URZ, URZ ;  /* 0x000000fffffff290 */ /* 0x000fe4000fffe0ff */
[----:B------:R2:W-:Y:S01]  /*5d90*/  @!UP0 UTMALDG.3D [UR24], [UR4], desc[UR16] ;  /* 0x00001018040085b4 */ /* 0x0005e20008011000 */
[----:B------:R-:W-:Y:S05]  /*5da0*/  VOTEU.ALL UP0, P1 ;  /* 0x0000000000ff7886 */ /* 0x000fea0000800000 */
[----:B------:R2:W-:Y:S01]  /*5db0*/  @!UP0 UTMALDG.3D [UR8], [UR4], desc[UR16] ;  /* 0x00001008040085b4 */ /* 0x0005e20008011000 */
[----:B------:R2:W-:Y:S01]  /*5dc0*/  @!P1 SYNCS.ARRIVE.TRANS64.RED.A0TR RZ, [UR21+0x1a0], R0 ;  /* 0x0001a000ffff99a7 */ /* 0x0005e20008300415 */
[----:B------:R-:W-:Y:S01]  /*5dd0*/  SYNCS.ARRIVE.TRANS64.RED.A1T0 RZ, [UR6], RZ ;  /* 0x000000ffffff79a7 */ /* 0x000fe20008100406 */
[----:B------:R-:W3:Y:S02]  /*5de0*/  SYNCS.PHASECHK.TRANS64.TRYWAIT P0, [UR21+0x1b8], R9 ;  /* 0x0001b809ff0075a7 */ /* 0x000ee40008001115 */
[----:B--23--:R-:W-:Y:S05]  /*5df0*/  @!P0 BRA `(.L_x_116) ;  /* 0x00000040002c8947 */ /* 0x00cfea0003800000 */
.L_x_225:
[----:B------:R-:W-:Y:S01]  /*5e00*/  UIADD3 UR24, UPT, UPT, UR13, UR63, URZ ;  /* 0x0000003f0d187290 */ /* 0x000fe2000fffe0ff */
[----:B------:R-:W-:Y:S01]  /*5e10*/  @!P1 IADD3 R6, P0, PT, R16, 0x580, RZ ;  /* 0x0000058010069810 */ /* 0x000fe20007f1e0ff */
[----:B------:R-:W-:Y:S01]  /*5e20*/  UPLOP3.LUT UP3, UPT, UPT, UPT, UPT, 0x80, 0x8 ;  /* 0x000000000008789c */ /* 0x000fe20003f6f070 */
[----:B------:R-:W-:Y:S01]  /*5e30*/  R2UR UR28, R88 ;  /* 0x00000000581c72ca */ /* 0x000fe200000e0000 */
[----:B------:R-:W-:Y:S01]  /*5e40*/  VOTEU.ALL UP0, P1 ;  /* 0x0000000000ff7886 */ /* 0x000fe20000800000 */
[----:B------:R-:W-:Y:S01]  /*5e50*/  @!P1 R2UR UR5, R6 ;  /* 0x00000000060592ca */ /* 0x000fe200000e0000 */
[----:B--2---:R-:W-:Y:S01]  /*5e60*/  @!P1 IMAD.X R0, RZ, RZ, R17, P0 ;  /* 0x000000ffff009224 */ /* 0x004fe200000e0611 */
[----:B------:R-:W-:Y:S01]  /*5e70*/  UMOV UR6, 0x0 ;  /* 0x0000000000067882 */ /* 0x000fe20000000000 */
[----:B------:R-:W-:Y:S01]  /*5e80*/  UMOV UR7, 0x10000000 ;  /* 0x1000000000077882 */ /* 0x000fe20000000000 */
[----:B------:R-:W-:Y:S01]  /*5e90*/  @!UP0 UIADD3 UR18, UPT, UPT, UR26, 0x20, URZ ;  /* 0x000000201a128890 */ /* 0x000fe2000fffe0ff */
[----:B------:R-:W-:Y:S01]  /*5ea0*/  ISETP.NE.AND P0, PT, R14, 0x2, PT ;  /* 0x000000020e00780c */ /* 0x000fe20003f05270 */
[----:B------:R-:W-:Y:S01]  /*5eb0*/  @!UP0 UIADD3 UR16, UPT, UPT, UR21, 0x1300, URZ ;  /* 0x0000130015108890 */ /* 0x000fe2000fffe0ff */
[----:B------:R-:W-:Y:S01]  /*5ec0*/  @!P1 R2UR UR4, R0 ;  /* 0x00000000000492ca */ /* 0x000fe200000e0000 */
[----:B------:R-:W-:Y:S01]  /*5ed0*/  @!UP0 UIADD3 UR17, UPT, UPT, UR21, 0x1a8, URZ ;  /* 0x000001a815118890 */ /* 0x000fe2000fffe0ff */
[----:B------:R-:W-:Y:S01]  /*5ee0*/  SEL R0, RZ, 0x1, P0 ;  /* 0x00000001ff007807 */ /* 0x000fe20000000000 */
[----:B------:R-:W-:Y:S01]  /*5ef0*/  @!UP0 UIADD3 UR10, UPT, UPT, UR26, 0x60, URZ ;  /* 0x000000601a0a8890 */ /* 0x000fe2000fffe0ff */
[----:B------:R-:W-:Y:S01]  /*5f00*/  LOP3.LUT R15, R15, 0x1, RZ, 0x3c, !PT ;  /* 0x000000010f0f7812 */ /* 0x000fe200078e3cff */
[----:B------:R-:W-:Y:S01]  /*5f10*/  @!UP0 UIADD3 UR8, UPT, UPT, UR21, 0x1b00, URZ ;  /* 0x00001b0015088890 */ /* 0x000fe2000fffe0ff */
[----:B------:R-:W-:Y:S01]  /*5f20*/  IMAD.U32 R8, RZ, RZ, UR5 ;  /* 0x00000005ff087e24 */ /* 0x000fe2000f8e00ff */
[----:B------:R-:W-:Y:S01]  /*5f30*/  VOTEU.ALL UP0, P1 ;  /* 0x0000000000ff7886 */ /* 0x000fe20000800000 */
[----:B------:R-:W-:Y:S01]  /*5f40*/  UMOV UR19, UR27 ;  /* 0x0000001b00137c82 */ /* 0x000fe20008000000 */
[----:B------:R-:W-:Y:S01]  /*5f50*/  UMOV UR20, UR36 ;  /* 0x0000002400147c82 */ /* 0x000fe20008000000 */
[----:B------:R-:W-:Y:S01]  /*5f60*/  UMOV UR11, UR27 ;  /* 0x0000001b000b7c82 */ /* 0x000fe20008000000 */
[----:B------:R-:W-:Y:S01]  /*5f70*/  UMOV UR12, UR36 ;  /* 0x00000024000c7c82 */ /* 0x000fe20008000000 */
[----:B------:R-:W-:Y:S01]  /*5f80*/  UMOV UR9, UR17 ;  /* 0x0000001100097c82 */ /* 0x000fe20008000000 */
[----:B------:R-:W-:Y:S01]  /*5f90*/  IMAD.U32 R9, RZ, RZ, UR4 ;  /* 0x00000004ff097e24 */ /* 0x000fe2000f8e00ff */
[----:B------:R-:W-:Y:S01]  /*5fa0*/  @!P1 R2UR UR4, R8 ;  /* 0x00000000080492ca */ /* 0x000fe200000e0000 */
[----:B------:R-:W-:Y:S01]  /*5fb0*/  UMOV UR36, UR29 ;  /* 0x0000001d00247c82 */ /* 0x000fe20008000000 */
[----:B------:R-:W-:Y:S02]  /*5fc0*/  LOP3.LUT R13, R13, R0, RZ, 0x3c, !PT ;  /* 0x000000000d0d7212 */ /* 0x000fe400078e3cff */
[----:B------:R-:W-:Y:S02]  /*5fd0*/  @!P1 R2UR UR5, R9 ;  /* 0x00000000090592ca */ /* 0x000fe400000e0000 */
[----:B------:R-:W-:Y:S11]  /*5fe0*/  SEL R14, R14, RZ, P0 ;  /* 0x000000ff0e0e7207 */ /* 0x000ff60000000000 */
[----:B------:R2:W-:Y:S01]  /*5ff0*/  @!UP0 UTMALDG.3D [UR16], [UR4], desc[UR6] ;  /* 0x00000610040085b4 */ /* 0x0005e20008011000 */
[----:B------:R-:W-:Y:S05]  /*6000*/  VOTEU.ALL UP0, P1 ;  /* 0x0000000000ff7886 */ /* 0x000fea0000800000 */
[----:B------:R3:W-:Y:S01]  /*6010*/  @!UP0 UTMALDG.3D [UR8], [UR4], desc[UR6] ;  /* 0x00000608040085b4 */ /* 0x0007e20008011000 */
[----:B------:R3:W-:Y:S01]  /*6020*/  @!P1 SYNCS.ARRIVE.TRANS64.RED.A0TR RZ, [UR21+0x1a8], R7 ;  /* 0x0001a807ffff99a7 */ /* 0x0007e20008300415 */
[----:B------:R-:W-:Y:S01]  /*6030*/  SYNCS.ARRIVE.TRANS64.RED.A1T0 RZ, [UR37], RZ ;  /* 0x000000ffffff79a7 */ /* 0x000fe20008100425 */
[----:B--2---:R-:W-:Y:S01]  /*6040*/  UIADD3 UR20, UPT, UPT, UR14, UR28, URZ ;  /* 0x0000001c0e147290 */ /* 0x004fe2000fffe0ff */
[----:B------:R-:W-:Y:S11]  /*6050*/  BRA.U UP1, `(.L_x_117) ;  /* 0xfffffff101f07547 */ /* 0x000ff6000b83ffff */
[----:B------:R-:W-:-:S04]  /*6060*/  SHF.L.U32 R3, R15, 0x1f, RZ ;  /* 0x0000001f0f037819 */ /* 0x000fc800000006ff */
[----:B------:R-:W2:Y:S02]  /*6070*/  SYNCS.PHASECHK.TRANS64.TRYWAIT P0, [UR21+0x1b0], R3 ;  /* 0x0001b003ff0075a7 */ /* 0x000ea40008001115 */
[----:B--2---:R-:W-:Y:S05]  /*6080*/  @!P0 BRA `(.L_x_118) ;  /* 0x0000003c00a08947 */ /* 0x004fea0003800000 */
.L_x_227:
[----:B--2---:R-:W-:-:S07]  /*6090*/  MOV R0, UR21 ;  /* 0x0000001500007c02 */ /* 0x004fce0008000f00 */
.L_x_119:
[----:B--2---:R-:W-:-:S04]  /*60a0*/  SHF.L.U32 R3, R15, 0x1f, RZ ;  /* 0x0000001f0f037819 */ /* 0x004fc800000006ff */
[----:B------:R2:W4:Y:S03]  /*60b0*/  SYNCS.PHASECHK.TRANS64.TRYWAIT P0, [R0+URZ+0x1b8], R3 ;  /* 0x0001b803000075a7 */ /* 0x00052600080011ff */
[----:B----4-:R-:W-:Y:S05]  /*60c0*/  @!P0 NANOSLEEP.SYNCS 0x989680 ;  /* 0x009896800000895d */ /* 0x010fea0003900000 */
[----:B------:R-:W4:Y:S02]  /*60d0*/  @!P0 SYNCS.PHASECHK.TRANS64 P0, [R0+URZ+0x1b8], R3 ;  /* 0x0001b803000085a7 */ /* 0x000f2400080010ff */
[----:B-1-34-:R-:W-:Y:S05]  /*60e0*/  @P0 EXIT ;  /* 0x000000000000094d */ /* 0x01afea0003800000 */
[----:B------:R-:W-:Y:S05]  /*60f0*/  BRA `(.L_x_119) ;  /* 0xfffffffc00e87947 */ /* 0x000fea000383ffff */
.L_x_108:
[----:B------:R-:W-:-:S06]  /*6100*/  UISETP.GE.AND UP0, UPT, UR25, 0x4, UPT ;  /* 0x000000041900788c */ /* 0x000fcc000bf06270 */
[----:B------:R-:W-:-:S13]  /*6110*/  PLOP3.LUT P0, PT, PT, PT, UP0, 0x80, 0x8 ;  /* 0x000000000008781c */ /* 0x000fda0003f0f008 */
[----:B------:R-:W-:Y:S05]  /*6120*/  @!P0 EXIT ;  /* 0x000000000000894d */ /* 0x000fea0003800000 */
[----:B------:R-:W-:Y:S01]  /*6130*/  BAR.SYNC.DEFER_BLOCKING 0x6, 0xa0 ;  /* 0x0182800000007b1d */ /* 0x000fe20000010000 */
[----:B------:R-:W-:Y:S01]  /*6140*/  IMAD.SHL.U32 R4, R87, 0x200000, RZ ;  /* 0x0020000057047824 */ /* 0x000fe200078e00ff */
[----:B------:R-:W-:Y:S01]  /*6150*/  CS2R R94, SRZ ;  /* 0x00000000005e7805 */ /* 0x000fe2000001ff00 */
[C---:B------:R-:W-:Y:S01]  /*6160*/  IMAD.SHL.U32 R85, R97.reuse, 0x20, RZ ;  /* 0x0000002061557824 */ /* 0x040fe200078e00ff */
[----:B------:R-:W-:Y:S01]  /*6170*/  CS2R R92, SRZ ;  /* 0x00000000005c7805 */ /* 0x000fe2000001ff00 */
[C---:B------:R-:W-:Y:S01]  /*6180*/  IMAD.U32 R37, R97.reuse, 0x10000, RZ ;  /* 0x0001000061257824 */ /* 0x040fe200078e00ff */
[----:B------:R-:W-:Y:S02]  /*6190*/  UMOV UR44, 0x400 ;  /* 0x00000400002c7882 */ /* 0x000fe40000000000 */
[----:B------:R-:W1:Y:S01]  /*61a0*/  LDC.64 R82, c[0x0][0x8b0] ;  /* 0x00022c00ff527b82 */ /* 0x000e620000000a00 */
[----:B------:R-:W-:Y:S01]  /*61b0*/  ULEA UR44, UR46, UR44, 0x18 ;  /* 0x0000002c2e2c7291 */ /* 0x000fe2000f8ec0ff */
[----:B------:R-:W-:Y:S01]  /*61c0*/  IMAD.SHL.U32 R5, R97, 0x4, RZ ;  /* 0x0000000461057824 */ /* 0x000fe200078e00ff */
[----:B------:R-:W-:Y:S01]  /*61d0*/  LOP3.LUT R4, R4, 0x200000, RZ, 0xc0, !PT ;  /* 0x0020000004047812 */ /* 0x000fe200078ec0ff */
[----:B------:R-:W-:Y:S01]  /*61e0*/  IMAD.SHL.U32 R7, R87, 0x400, RZ ;  /* 0x0000040057077824 */ /* 0x000fe200078e00ff */
[C---:B------:R-:W-:Y:S01]  /*61f0*/  LOP3.LUT R6, R85.reuse, 0x80, RZ, 0xc0, !PT ;  /* 0x0000008055067812 */ /* 0x040fe200078ec0ff */
[----:B------:R-:W-:Y:S01]  /*6200*/  UIADD3 UR4, UPT, UPT, UR44, 0x2300, URZ ;  /* 0x000023002c047890 */ /* 0x000fe2000fffe0ff */
[C---:B------:R-:W-:Y:S01]  /*6210*/  LOP3.LUT R84, R85.reuse, 0xb60, RZ, 0xc0, !PT ;  /* 0x00000b6055547812 */ /* 0x040fe200078ec0ff */
[----:B------:R-:W2:Y:S01]  /*6220*/  LDC.64 R80, c[0x0][0x8a8] ;  /* 0x00022a00ff507b82 */ /* 0x000ea20000000a00 */
[----:B------:R-:W-:Y:S01]  /*6230*/  LOP3.LUT R37, R4, 0x400000, R37, 0xf8, !PT ;  /* 0x0040000004257812 */ /* 0x000fe200078ef825 */
[----:B------:R-:W-:Y:S01]  /*6240*/  IMAD.MOV.U32 R36, RZ, RZ, RZ ;  /* 0x000000ffff247224 */ /* 0x000fe200078e00ff */
[----:B------:R-:W-:Y:S01]  /*6250*/  LOP3.LUT R5, R6, 0x10, R5, 0xf8, !PT ;  /* 0x0000001006057812 */ /* 0x000fe200078ef805 */
[----:B------:R-:W-:Y:S01]  /*6260*/  IMAD.MOV.U32 R91, RZ, RZ, RZ ;  /* 0x000000ffff5b7224 */ /* 0x000fe200078e00ff */
[----:B------:R-:W-:Y:S01]  /*6270*/  LOP3.LUT R84, R84, 0x400, R7, 0xf8, !PT ;  /* 0x0000040054547812 */ /* 0x000fe200078ef807 */
[----:B------:R-:W-:Y:S01]  /*6280*/  IMAD.U32 R96, RZ, RZ, UR4 ;  /* 0x00000004ff607e24 */ /* 0x000fe2000f8e00ff */
[----:B------:R-:W-:Y:S01]  /*6290*/  LOP3.LUT P0, RZ, R85, 0x80, RZ, 0xc0, !PT ;  /* 0x0000008055ff7812 */ /* 0x000fe2000780c0ff */
[----:B------:R-:W3:Y:S01]  /*62a0*/  LDCU UR58, c[0x0][0x370] ;  /* 0x00006e00ff3a77ac */ /* 0x000ee20008000800 */
[----:B------:R-:W4:Y:S01]  /*62b0*/  LDS R0, [UR44+0x280] ;  /* 0x0002802cff007984 */ /* 0x000f220008000800 */
[----:B------:R-:W-:-:S02]  /*62c0*/  LOP3.LUT R84, R84, R5, RZ, 0xfc, !PT ;  /* 0x0000000554547212 */ /* 0x000fc400078efcff */
[----:B------:R-:W-:Y:S01]  /*62d0*/  P2R R4, PR, RZ, 0x1 ;  /* 0x00000001ff047803 */ /* 0x000fe20000000000 */
[----:B------:R-:W1:Y:S01]  /*62e0*/  LDCU UR43, c[0x0][0xb0c] ;  /* 0x00016180ff2b77ac */ /* 0x000e620008000800 */
[----:B------:R-:W-:Y:S01]  /*62f0*/  LOP3.LUT R97, R97, 0x60, RZ, 0xc0, !PT ;  /* 0x0000006061617812 */ /* 0x000fe200078ec0ff */
[----:B------:R-:W1:Y:S01]  /*6300*/  LDCU UR39, c[0x0][0xb30] ;  /* 0x00016600ff2777ac */ /* 0x000e620008000800 */
[----:B------:R-:W1:Y:S01]  /*6310*/  LDCU.64 UR56, c[0x0][0x888] ;  /* 0x00011100ff3877ac */ /* 0x000e620008000a00 */
[----:B------:R-:W1:Y:S01]  /*6320*/  LDCU.64 UR40, c[0x0][0xb28] ;  /* 0x00016500ff2877ac */ /* 0x000e620008000a00 */
[----:B------:R-:W1:Y:S01]  /*6330*/  LDCU.64 UR60, c[0x0][0x890] ;  /* 0x00011200ff3c77ac */ /* 0x000e620008000a00 */
[----:B------:R-:W1:Y:S01]  /*6340*/  LDCU.128 UR52, c[0x0][0xb10] ;  /* 0x00016200ff3477ac */ /* 0x000e620008000c00 */
[----:B------:R-:W1:Y:S01]  /*6350*/  LDCU UR47, c[0x0][0x374] ;  /* 0x00006e80ff2f77ac */ /* 0x000e620008000800 */
[----:B------:R-:W-:Y:S01]  /*6360*/  UIADD3 UR62, UPT, UPT, UR44, 0x300, URZ ;  /* 0x000003002c3e7890 */ /* 0x000fe2000fffe0ff */
[----:B-1234-:R-:W-:-:S11]  /*6370*/  IMAD.IADD R37, R0, 0x1, R37 ;  /* 0x0000000100257824 */ /* 0x01efd600078e0225 */
.L_x_145:
[C---:B------:R-:W-:Y:S02]  /*6380*/  LEA R3, R91.reuse, UR44, 0x3 ;  /* 0x0000002c5b037c11 */ /* 0x040fe4000f8e18ff */
[----:B------:R-:W-:Y:S02]  /*6390*/  SHF.L.U32 R0, R94, 0x1f, RZ ;  /* 0x0000001f5e007819 */ /* 0x000fe400000006ff */
[----:B------:R-:W-:Y:S02]  /*63a0*/  LEA R5, R91, UR44, 0x4 ;  /* 0x0000002c5b057c11 */ /* 0x000fe4000f8e20ff */
[----:B-1----:R-:W1:Y:S02]  /*63b0*/  SYNCS.PHASECHK.TRANS64.TRYWAIT P0, [R3+URZ+0x1d0], R0 ;  /* 0x0001d000030075a7 */ /* 0x002e6400080011ff */
[----:B-1----:R-:W-:Y:S05]  /*63c0*/  @!P0 BRA `(.L_x_120) ;  /* 0x0000003800e88947 */ /* 0x002fea0003800000 */
.L_x_228:
        /* <DEDUP_REMOVED lines=11> */
[----:B------:R-:W-:Y:S01]  /*6480*/  PLOP3.LUT P0, PT, PT, PT, UP1, 0x80, 0x8 ;  /* 0x000000000008781c */ /* 0x000fe20003f0f018 */
[----:B------:R-:W-:Y:S11]  /*6490*/  UP2UR UR45, UPR, URZ, 0x2 ;  /* 0x00000002ff2d7883 */ /* 0x000ff60008000000 */
[----:B------:R-:W-:Y:S01]  /*64a0*/  @!UPT UIADD3 URZ, UPT, UPT, URZ, URZ, URZ ;  /* 0x000000fffffff290 */ /* 0x000fe2000fffe0ff */
[----:B-1----:R-:W-:Y:S02]  /*64b0*/  @P0 SHF.R.U32.HI R0, RZ, 0x10, R5 ;  /* 0x00000010ff000819 */ /* 0x002fe40000011605 */
        /* <DEDUP_REMOVED lines=12> */
[----:B------:R-:W2:Y:S01]  /*6580*/  LDCU UR12, c[0x0][0xb20] ;  /* 0x00016400ff0c77ac */ /* 0x000ea20008000800 */
[----:B------:R-:W-:Y:S02]  /*6590*/  UIMAD.WIDE.U32 UR4, UR47, UR55, URZ ;  /* 0x000000372f0472a5 */ /* 0x000fe4000f8e00ff */
[----:B------:R-:W-:Y:S02]  /*65a0*/  UIMAD.WIDE.U32 UR6, UR58, UR52, URZ ;  /* 0x000000343a0672a5 */ /* 0x000fe4000f8e00ff */
[----:B------:R-:W-:Y:S02]  /*65b0*/  UISETP.NE.AND UP0, UPT, UR54, 0x1, UPT ;  /* 0x000000013600788c */ /* 0x000fe4000bf05270 */
[----:B------:R-:W-:Y:S02]  /*65c0*/  UIMAD.WIDE.U32 UR8, UR37, UR55, URZ ;  /* 0x00000037250872a5 */ /* 0x000fe4000f8e00ff */
[----:B------:R-:W-:Y:S02]  /*65d0*/  UIMAD.WIDE.U32 UR10, UR38, UR52, URZ ;  /* 0x00000034260a72a5 */ /* 0x000fe4000f8e00ff */
[----:B------:R-:W-:Y:S02]  /*65e0*/  UISETP.NE.AND UP1, UPT, UR43, 0x1, UPT ;  /* 0x000000012b00788c */ /* 0x000fe4000bf25270 */
[----:B------:R-:W-:Y:S01]  /*65f0*/  UISETP.NE.AND UP2, UPT, UR42, 0x1, UPT ;  /* 0x000000012a00788c */ /* 0x000fe2000bf45270 */
[----:B------:R-:W-:Y:S02]  /*6600*/  UMOV UR4, UR5 ;  /* 0x0000000500047c82 */ /* 0x000fe40008000000 */
[----:B--2---:R-:W-:Y:S03]  /*6610*/  USHF.R.U32.HI UR5, URZ, UR12, UR4 ;  /* 0x0000000cff057299 */ /* 0x004fe60008011604 */
[----:B------:R-:W-:Y:S02]  /*6620*/  UMOV UR4, UR7 ;  /* 0x0000000700047c82 */ /* 0x000fe40008000000 */
[----:B------:R-:W-:Y:S02]  /*6630*/  USHF.R.U32.HI UR7, URZ, UR53, UR4 ;  /* 0x00000035ff077299 */ /* 0x000fe40008011604 */
[----:B------:R-:W-:Y:S02]  /*6640*/  USEL UR4, UR47, UR5, !UP0 ;  /* 0x000000052f047287 */ /* 0x000fe4000c000000 */
[----:B------:R-:W-:Y:S01]  /*6650*/  USEL UR7, UR58, UR7, !UP1 ;  /* 0x000000073a077287 */ /* 0x000fe2000c800000 */
[----:B------:R-:W-:Y:S01]  /*6660*/  UMOV UR5, UR9 ;  /* 0x0000000900057c82 */ /* 0x000fe20008000000 */
[----:B------:R-:W-:Y:S02]  /*6670*/  UIMAD.WIDE.U32 UR8, UR4, UR40, URZ ;  /* 0x00000028040872a5 */ /* 0x000fe4000f8e00ff */
[----:B------:R-:W-:Y:S03]  /*6680*/  USHF.R.U32.HI UR6, URZ, UR12, UR5 ;  /* 0x0000000cff067299 */ /* 0x000fe60008011605 */
[----:B------:R-:W-:Y:S01]  /*6690*/  UMOV UR5, UR11 ;  /* 0x0000000b00057c82 */ /* 0x000fe20008000000 */
[----:B------:R-:W-:Y:S02]  /*66a0*/  UIMAD.WIDE.U32 UR10, UR7, UR40, URZ ;  /* 0x00000028070a72a5 */ /* 0x000fe4000f8e00ff */
[----:B------:R-:W-:Y:S02]  /*66b0*/  USHF.R.U32.HI UR12, URZ, UR53, UR5 ;  /* 0x00000035ff0c7299 */ /* 0x000fe40008011605 */
[----:B------:R-:W-:Y:S01]  /*66c0*/  USEL UR6, UR37, UR6, !UP0 ;  /* 0x0000000625067287 */ /* 0x000fe2000c000000 */
[----:B------:R-:W-:Y:S02]  /*66d0*/  UMOV UR5, UR9 ;  /* 0x0000000900057c82 */ /* 0x000fe40008000000 */
[----:B------:R-:W-:Y:S01]  /*66e0*/  UMOV UR10, UR11 ;  /* 0x0000000b000a7c82 */ /* 0x000fe20008000000 */
[----:B------:R-:W-:Y:S02]  /*66f0*/  @UP2 USHF.R.U32.HI UR4, URZ, UR41, UR5 ;  /* 0x00000029ff042299 */ /* 0x000fe40008011605 */
[----:B------:R-:W-:Y:S02]  /*6700*/  @UP2 USHF.R.U32.HI UR7, URZ, UR41, UR10 ;  /* 0x00000029ff072299 */ /* 0x000fe4000801160a */
[----:B------:R-:W-:Y:S02]  /*6710*/  UIMAD UR4, UR42, UR4, URZ ;  /* 0x000000042a0472a4 */ /* 0x000fe4000f8e02ff */
[----:B------:R-:W-:Y:S02]  /*6720*/  UIMAD.WIDE.U32 UR10, UR6, UR40, URZ ;  /* 0x00000028060a72a5 */ /* 0x000fe4000f8e00ff */
[----:B------:R-:W-:Y:S02]  /*6730*/  USEL UR5, UR38, UR12, !UP1 ;  /* 0x0000000c26057287 */ /* 0x000fe4000c800000 */
[----:B------:R-:W-:Y:S02]  /*6740*/  UIMAD UR8, UR42, UR7, URZ ;  /* 0x000000072a0872a4 */ /* 0x000fe4000f8e02ff */
[----:B------:R-:W-:Y:S03]  /*6750*/  UISETP.GE.AND UP0, UPT, UR6, UR4, UPT ;  /* 0x000000040600728c */ /* 0x000fe6000bf06270 */
[----:B------:R-:W-:Y:S01]  /*6760*/  UMOV UR4, UR11 ;  /* 0x0000000b00047c82 */ /* 0x000fe20008000000 */
[----:B------:R-:W-:Y:S02]  /*6770*/  UISETP.GE.OR UP0, UPT, UR5, UR8, UP0 ;  /* 0x000000080500728c */ /* 0x000fe40008706670 */
[----:B------:R-:W-:Y:S02]  /*6780*/  USHF.R.U32.HI UR4, URZ, UR41, UR4 ;  /* 0x00000029ff047299 */ /* 0x000fe40008011604 */
[----:B------:R-:W-:Y:S02]  /*6790*/  UIMAD.WIDE.U32 UR8, UR5, UR40, URZ ;  /* 0x00000028050872a5 */ /* 0x000fe4000f8e00ff */
[----:B------:R-:W-:Y:S02]  /*67a0*/  USEL UR11, UR6, UR4, !UP2 ;  /* 0x00000004060b7287 */ /* 0x000fe4000d000000 */
[----:B------:R-:W-:Y:S02]  /*67b0*/  UIADD3 UR8, UPT, UPT, -UR5, URZ, URZ ;  /* 0x000000ff05087290 */ /* 0x000fe4000fffe1ff */
[----:B------:R-:W-:Y:S01]  /*67c0*/  UIADD3 UR10, UPT, UPT, -UR11, URZ, URZ ;  /* 0x000000ff0b0a7290 */ /* 0x000fe2000fffe1ff */
[----:B------:R-:W-:Y:S01]  /*67d0*/  @!UP0 UMOV UR4, UR9 ;  /* 0x0000000900048c82 */ /* 0x000fe20008000000 */
[----:B------:R-:W-:Y:S02]  /*67e0*/  UIADD3 UR9, UPT, UPT, -UR6, URZ, URZ ;  /* 0x000000ff06097290 */ /* 0x000fe4000fffe1ff */
[----:B------:R-:W-:Y:S02]  /*67f0*/  @!UP0 USHF.R.U32.HI UR4, URZ, UR41, UR4 ;  /* 0x00000029ff048299 */ /* 0x000fe40008011604 */
[----:B------:R-:W-:Y:S02]  /*6800*/  UIMAD UR10, UR42, UR10, UR6 ;  /* 0x0000000a2a0a72a4 */ /* 0x000fe4000f8e0206 */
[----:B------:R-:W-:Y:S04]  /*6810*/  @!UP0 USEL UR4, UR5, UR4, !UP2 ;  /* 0x0000000405048287 */ /* 0x000fe8000d000000 */
[----:B------:R-:W-:Y:S02]  /*6820*/  @!UP0 UIMAD UR10, UR7, UR10, UR4 ;  /* 0x0000000a070a82a4 */ /* 0x000fe4000f8e0204 */
[----:B------:R-:W-:Y:S02]  /*6830*/  @!UP0 UIADD3 UR11, UPT, UPT, UR11, -UR4, URZ ;  /* 0x800000040b0b8290 */ /* 0x000fe4000fffe0ff */
[----:B------:R-:W-:Y:S02]  /*6840*/  UIMAD UR7, UR43, UR8, UR38 ;  /* 0x000000082b0772a4 */ /* 0x000fe4000f8e0226 */
[----:B------:R-:W-:Y:S02]  /*6850*/  @!UP0 UIMAD UR6, UR11, UR42, UR5 ;  /* 0x0000002a0b0682a4 */ /* 0x000fe4000f8e0205 */
[----:B------:R-:W-:Y:S01]  /*6860*/  UIMAD UR4, UR54, UR9, UR37 ;  /* 0x00000009360472a4 */ /* 0x000fe2000f8e0225 */
[----:B------:R-:W-:Y:S02]  /*6870*/  @!UP0 UMOV UR5, UR10 ;  /* 0x0000000a00058c82 */ /* 0x000fe40008000000 */
[----:B------:R-:W-:Y:S02]  /*6880*/  UIMAD UR38, UR5, UR43, UR7 ;  /* 0x0000002b052672a4 */ /* 0x000fe4000f8e0207 */
[----:B------:R-:W-:Y:S11]  /*6890*/  UIMAD UR37, UR6, UR54, UR4 ;  /* 0x00000036062572a4 */ /* 0x000ff6000f8e0204 */
[----:B------:R-:W-:Y:S01]  /*68a0*/  @!UPT UIADD3 URZ, UPT, UPT, URZ, URZ, URZ ;  /* 0x000000fffffff290 */ /* 0x000fe2000fffe0ff */
.L_x_121:
[----:B------:R-:W-:Y:S01]  /*68b0*/  UISETP.NE.AND UP0, UPT, UR39, 0x1, UPT ;  /* 0x000000012700788c */ /* 0x000fe2000bf05270 */
[----:B------:R-:W-:Y:S01]  /*68c0*/  IADD3 R91, PT, PT, R91, 0x1, RZ ;  /* 0x000000015b5b7810 */ /* 0x000fe20007ffe0ff */
[----:B------:R-:W-:Y:S02]  /*68d0*/  USHF.L.U32 UR50, UR20, 0x6, URZ ;  /* 0x0000000614327899 */ /* 0x000fe400080006ff */
[----:B------:R-:W-:Y:S07]  /*68e0*/  USHF.L.U32 UR49, UR24, 0x7, URZ ;  /* 0x0000000718317899 */ /* 0x000fee00080006ff */
[----:B------:R-:W2:Y:S01]  /*68f0*/  @!UP0 LDCU.128 UR12, c[0x0][0xb10] ;  /* 0x00016200ff0c87ac */ /* 0x000ea20008000c00 */
[----:B------:R-:W3:Y:S01]  /*6900*/  @!UP0 LDCU UR5, c[0x0][0xb0c] ;  /* 0x00016180ff0587ac */ /* 0x000ee20008000800 */
[----:B------:R-:W4:Y:S01]  /*6910*/  @!UP0 LDCU UR10, c[0x0][0xb20] ;  /* 0x00016400ff0a87ac */ /* 0x000f220008000800 */
[----:B--2---:R-:W-:Y:S02]  /*6920*/  UIMAD.WIDE.U32 UR8, UR38, UR12, URZ ;  /* 0x0000000c260872a5 */ /* 0x004fe4000f8e00ff */
[----:B------:R-:W-:Y:S02]  /*6930*/  UIMAD.WIDE.U32 UR6, UR37, UR15, URZ ;  /* 0x0000000f250672a5 */ /* 0x000fe4000f8e00ff */
[----:B------:R-:W-:Y:S03]  /*6940*/  @!UP0 UISETP.NE.AND UP1, UPT, UR14, 0x1, UPT ;  /* 0x000000010e00888c */ /* 0x000fe6000bf25270 */
[----:B------:R-:W-:Y:S01]  /*6950*/  @!UP0 UMOV UR4, UR9 ;  /* 0x0000000900048c82 */ /* 0x000fe20008000000 */
[----:B---3--:R-:W-:Y:S02]  /*6960*/  @!UP0 UISETP.NE.AND UP2, UPT, UR5, 0x1, UPT ;  /* 0x000000010500888c */ /* 0x008fe4000bf45270 */
[----:B------:R-:W-:Y:S01]  /*6970*/  @!UP0 USHF.R.U32.HI UR4, URZ, UR13, UR4 ;  /* 0x0000000dff048299 */ /* 0x000fe20008011604 */
[----:B------:R-:W-:Y:S02]  /*6980*/  @!UP0 UMOV UR6, UR7 ;  /* 0x0000000700068c82 */ /* 0x000fe40008000000 */
[----:B----4-:R-:W-:Y:S02]  /*6990*/  @!UP0 USHF.R.U32.HI UR6, URZ, UR10, UR6 ;  /* 0x0000000aff068299 */ /* 0x010fe40008011606 */
[----:B------:R-:W-:Y:S02]  /*69a0*/  @!UP0 USEL UR7, UR38, UR4, !UP2 ;  /* 0x0000000426078287 */ /* 0x000fe4000d000000 */
[----:B------:R-:W-:Y:S04]  /*69b0*/  @!UP0 USEL UR6, UR37, UR6, !UP1 ;  /* 0x0000000625068287 */ /* 0x000fe8000c800000 */
[----:B------:R-:W-:Y:S02]  /*69c0*/  @!UP0 UIADD3 UR4, UPT, UPT, -UR7, UR6, URZ ;  /* 0x0000000607048290 */ /* 0x000fe4000fffe1ff */
[----:B------:R-:W-:Y:S02]  /*69d0*/  @!UP0 UIADD3 UR6, UPT, UPT, UR7, -UR6, URZ ;  /* 0x8000000607068290 */ /* 0x000fe4000fffe0ff */
[----:B------:R-:W-:Y:S02]  /*69e0*/  @!UP0 UIMAD UR38, UR4, UR5, UR38 ;  /* 0x00000005042682a4 */ /* 0x000fe4000f8e0226 */
[----:B------:R-:W-:Y:S02]  /*69f0*/  @!UP0 UIMAD UR37, UR6, UR14, UR37 ;  /* 0x0000000e062582a4 */ /* 0x000fe4000f8e0225 */
[----:B------:R-:W-:Y:S09]  /*6a00*/  ULOP3.LUT UP0, URZ, UR62, 0x90, URZ, 0xc0, !UPT ;  /* 0x000000903eff7892 */ /* 0x000ff2000f80c0ff */
[----:B------:R-:W-:Y:S05]  /*6a10*/  BRA.U !UP0, `(.L_x_122) ;  /* 0x0000000108407547 */ /* 0x000fea000b800000 */
[----:B------:R-:W2:Y:S01]  /*6a20*/  LDCU.64 UR8, c[0x4][0x80] ;  /* 0x01001000ff0877ac */ /* 0x000ea20008000a00 */
[----:B------:R-:W-:Y:S01]  /*6a30*/  MOV R3, 0x0 ;  /* 0x0000000000037802 */ /* 0x000fe20000000f00 */
[----:B------:R-:W-:Y:S02]  /*6a40*/  HFMA2 R12, -RZ, RZ, 0, 5.9604644775390625e-08 ;  /* 0x00000001ff0c7431 */ /* 0x000fe400000001ff */
[----:B------:R-:W-:Y:S02]  /*6a50*/  IMAD.MOV.U32 R8, RZ, RZ, 0x70 ;  /* 0x00000070ff087424 */ /* 0x000fe400078e00ff */
[----:B------:R-:W-:Y:S01]  /*6a60*/  IMAD.MOV.U32 R13, RZ, RZ, RZ ;  /* 0x000000ffff0d7224 */ /* 0x000fe200078e00ff */
[----:B------:R-:W3:Y:S01]  /*6a70*/  LDCU.64 UR6, c[0x4][0x88] ;  /* 0x01001100ff0677ac */ /* 0x000ee20008000a00 */
[----:B------:R-:W4:Y:S01]  /*6a80*/  LDC.64 R2, c[0x4][R3] ;  /* 0x0100000003027b82 */ /* 0x000f220000000a00 */
[----:B------:R-:W1:Y:S01]  /*6a90*/  LDCU.64 UR4, c[0x4][0x8] ;  /* 0x01000100ff0477ac */ /* 0x000e620008000a00 */
[----:B--2---:R-:W-:Y:S01]  /*6aa0*/  MOV R5, UR9 ;  /* 0x0000000900057c02 */ /* 0x004fe20008000f00 */
[----:B------:R-:W-:Y:S01]  /*6ab0*/  IMAD.U32 R4, RZ, RZ, UR8 ;  /* 0x00000008ff047e24 */ /* 0x000fe2000f8e00ff */
[----:B---3--:R-:W-:Y:S01]  /*6ac0*/  MOV R7, UR7 ;  /* 0x0000000700077c02 */ /* 0x008fe20008000f00 */
[----:B------:R-:W-:Y:S01]  /*6ad0*/  IMAD.U32 R6, RZ, RZ, UR6 ;  /* 0x00000006ff067e24 */ /* 0x000fe2000f8e00ff */
[----:B-1----:R-:W-:Y:S01]  /*6ae0*/  MOV R11, UR5 ;  /* 0x00000005000b7c02 */ /* 0x002fe20008000f00 */
[----:B------:R-:W-:Y:S02]  /*6af0*/  IMAD.U32 R10, RZ, RZ, UR4 ;  /* 0x00000004ff0a7e24 */ /* 0x000fe4000f8e00ff */
[----:B------:R-:W-:Y:S07]  /*6b00*/  LEPC R20, `(.L_x_122) ;  /* 0x000000001014794e */ /* 0x000fee0000000000 */
[----:B----45:R-:W-:Y:S05]  /*6b10*/  CALL.ABS.NOINC R2 ;  /* 0x0000000002007343 */ /* 0x030fea0003c00000 */
.L_x_122:
[----:B------:R-:W-:Y:S01]  /*6b20*/  LOP3.LUT P0, RZ, R96, 0x90, RZ, 0xc0, !PT ;  /* 0x0000009060ff7812 */ /* 0x000fe2000780c0ff */
[----:B------:R-:W-:Y:S11]  /*6b30*/  BSSY.RECONVERGENT B6, `(.L_x_123) ;  /* 0x0000013000067945 */ /* 0x000ff60003800200 */
[----:B------:R-:W-:Y:S01]  /*6b40*/  @!UPT UIADD3 URZ, UPT, UPT, URZ, URZ, URZ ;  /* 0x000000fffffff290 */ /* 0x000fe2000fffe0ff */
[----:B------:R-:W-:Y:S05]  /*6b50*/  @!P0 BRA `(.L_x_124) ;  /* 0x0000000000408947 */ /* 0x000fea0003800000 */
        /* <DEDUP_REMOVED lines=16> */
.L_x_124:
[----:B------:R-:W-:Y:S05]  /*6c60*/  BSYNC.RECONVERGENT B6 ;  /* 0x0000000000067941 */ /* 0x000fea0003800200 */
.L_x_123:
[----:B------:R-:W-:Y:S01]  /*6c70*/  R2UR UR4, R89 ;  /* 0x00000000590472ca */ /* 0x000fe200000e0000 */
[----:B------:R-:W-:Y:S01]  /*6c80*/  UISETP.NE.U32.AND UP0, UPT, UR60, URZ, UPT ;  /* 0x000000ff3c00728c */ /* 0x000fe2000bf05070 */
[----:B------:R-:W-:Y:S02]  /*6c90*/  ISETP.NE.U32.AND P4, PT, R82, RZ, PT ;  /* 0x000000ff5200720c */ /* 0x000fe40003f85070 */
[----:B------:R-:W-:Y:S01]  /*6ca0*/  ISETP.NE.U32.AND P2, PT, RZ, UR56, PT ;  /* 0x00000038ff007c0c */ /* 0x000fe2000bf45070 */
[----:B------:R-:W-:Y:S01]  /*6cb0*/  UISETP.NE.AND.EX UP1, UPT, UR61, URZ, UPT, UP0 ;  /* 0x000000ff3d00728c */ /* 0x000fe2000bf25300 */
[----:B------:R-:W-:Y:S01]  /*6cc0*/  ISETP.NE.AND.EX P4, PT, R83, RZ, PT, P4 ;  /* 0x000000ff5300720c */ /* 0x000fe20003f85340 */
[----:B------:R-:W-:Y:S01]  /*6cd0*/  UPLOP3.LUT UP0, UPT, UPT, UPT, UPT, 0x40, 0x4 ;  /* 0x000000000004789c */ /* 0x000fe20003f0e870 */
[----:B------:R-:W-:Y:S05]  /*6ce0*/  ISETP.NE.AND.EX P2, PT, RZ, UR57, PT, P2 ;  /* 0x00000039ff007c0c */ /* 0x000fea000bf45320 */
[----:B------:R-:W-:Y:S06]  /*6cf0*/  UISETP.NE.AND UP2, UPT, UR4, URZ, UPT ;  /* 0x000000ff0400728c */ /* 0x000fec000bf45270 */
[----:B------:R-:W-:Y:S05]  /*6d00*/  PLOP3.LUT P1, PT, PT, PT, UP2, 0x80, 0x8 ;  /* 0x000000000008781c */ /* 0x000fea0003f2f028 */
[----:B------:R-:W-:Y:S06]  /*6d10*/  @UP2 UPLOP3.LUT UP0, UPT, UPT, UPT, UP1, 0x80, 0x8 ;  /* 0x000000000008289c */ /* 0x000fec0003f0f010 */
[----:B------:R-:W-:Y:S01]  /*6d20*/  PLOP3.LUT P0, PT, PT, PT, UP0, 0x80, 0x8 ;  /* 0x000000000008781c */ /* 0x000fe20003f0f008 */
[----:B------:R-:W-:Y:S01]  /*6d30*/  @!UPT UIADD3 URZ, UPT, UPT, URZ, URZ, URZ ;  /* 0x000000fffffff290 */ /* 0x000fe2000fffe0ff */
[----:B------:R-:W-:Y:S11]  /*6d40*/  BRA.U !UP1, `(.L_x_125) ;  /* 0x00000001093c7547 */ /* 0x000ff6000b800000 */
[----:B------:R-:W-:Y:S01]  /*6d50*/  UISETP.NE.U32.AND UP0, UPT, UR56, URZ, UPT ;  /* 0x000000ff3800728c */ /* 0x000fe2000bf05070 */
[----:B-1----:R-:W-:Y:S01]  /*6d60*/  HFMA2 R0, -RZ, RZ, 0, 5.9604644775390625e-08 ;  /* 0x00000001ff007431 */ /* 0x002fe200000001ff */
[----:B------:R-:W1:Y:S01]  /*6d70*/  LDCU.64 UR8, c[0x0][0x358] ;  /* 0x00006b00ff0877ac */ /* 0x000e620008000a00 */
[----:B------:R-:W-:Y:S01]  /*6d80*/  IMAD.MOV.U32 R86, RZ, RZ, 0x1 ;  /* 0x00000001ff567424 */ /* 0x000fe200078e00ff */
[----:B------:R-:W-:Y:S06]  /*6d90*/  UISETP.NE.AND.EX UP0, UPT, UR57, URZ, UPT, UP0 ;  /* 0x000000ff3900728c */ /* 0x000fec000bf05300 */
[----:B------:R-:W-:Y:S05]  /*6da0*/  PLOP3.LUT P3, PT, PT, PT, UP0, 0x80, 0x8 ;  /* 0x000000000008781c */ /* 0x000fea0003f6f008 */
[----:B------:R-:W2:Y:S01]  /*6db0*/  @UP0 LDCU.64 UR4, c[0x0][0x888] ;  /* 0x00011100ff0407ac */ /* 0x000ea20008000a00 */
[----:B------:R-:W-:Y:S07]  /*6dc0*/  @UP0 UIMAD UR6, UR36, UR60, URZ ;  /* 0x0000003c240602a4 */ /* 0x000fee000f8e02ff */
[----:B------:R-:W-:Y:S01]  /*6dd0*/  @!P3 PRMT R86, R0, 0x7610, R86 ;  /* 0x000076100056b816 */ /* 0x000fe20000000056 */
[----:B--2---:R-:W-:Y:S06]  /*6de0*/  @UP0 UIMAD.WIDE UR4, UR6, 0x4, UR4 ;  /* 0x00000004060408a5 */ /* 0x004fec000f8e0204 */
[----:B------:R-:W-:Y:S01]  /*6df0*/  IMAD.U32 R2, RZ, RZ, UR4 ;  /* 0x00000004ff027e24 */ /* 0x000fe2000f8e00ff */
[----:B------:R-:W-:Y:S04]  /*6e00*/  MOV R3, UR5 ;  /* 0x0000000500037c02 */ /* 0x000fe80008000f00 */
[----:B------:R-:W2:Y:S01]  /*6e10*/  @!UP0 LDCU UR4, c[0x0][0x880] ;  /* 0x00011000ff0487ac */ /* 0x000ea20008000800 */
[----:B-1---5:R3:W5:Y:S02]  /*6e20*/  @P3 LDG.E R41, desc[UR8][R2.64] ;  /* 0x0000000802293981 */ /* 0x022764000c1e1900 */
[----:B--23--:R-:W-:Y:S02]  /*6e30*/  @!P3 IMAD.U32 R41, RZ, RZ, UR4 ;  /* 0x00000004ff29be24 */ /* 0x00cfe4000f8e00ff */
.L_x_125:
[----:B------:R-:W-:Y:S05]  /*6e40*/  @!P4 BRA `(.L_x_126) ;  /* 0x000000000024c947 */ /* 0x000fea0003800000 */
[----:B------:R-:W-:Y:S01]  /*6e50*/  ISETP.NE.U32.AND P3, PT, R80, RZ, PT ;  /* 0x000000ff5000720c */ /* 0x000fe20003f65070 */
[----:B------:R-:W2:Y:S03]  /*6e60*/  LDCU.64 UR4, c[0x0][0x358] ;  /* 0x00006b00ff0477ac */ /* 0x000ea60008000a00 */
[----:B------:R-:W-:Y:S11]  /*6e70*/  ISETP.NE.AND.EX P3, PT, R81, RZ, PT, P3 ;  /* 0x000000ff5100720c */ /* 0x000ff60003f65330 */
[----:B------:R-:W-:Y:S02]  /*6e80*/  @!UPT UIADD3 URZ, UPT, UPT, URZ, URZ, URZ ;  /* 0x000000fffffff290 */ /* 0x000fe4000fffe0ff */
[----:B------:R-:W3:Y:S01]  /*6e90*/  @P3 LDC.64 R2, c[0x0][0x8a8] ;  /* 0x00022a00ff023b82 */ /* 0x000ee20000000a00 */
[----:B-1----:R-:W-:Y:S04]  /*6ea0*/  @P3 IMAD R0, R82, UR36, RZ ;  /* 0x0000002452003c24 */ /* 0x002fe8000f8e02ff */
[----:B---3--:R-:W-:Y:S05]  /*6eb0*/  @P3 IMAD.WIDE R2, R0, 0x4, R2 ;  /* 0x0000000400023825 */ /* 0x008fea00078e0202 */
[----:B--2--5:R2:W5:Y:S02]  /*6ec0*/  @P3 LDG.E R38, desc[UR4][R2.64] ;  /* 0x0000000402263981 */ /* 0x024564000c1e1900 */
[----:B--2---:R-:W3:Y:S02]  /*6ed0*/  @!P3 LDC R38, c[0x0][0x8a0] ;  /* 0x00022800ff26bb82 */ /* 0x004ee40000000800 */
.L_x_126:
[----:B-----5:R-:W-:Y:S01]  /*6ee0*/  FSETP.NEU.AND P4, PT, R41, RZ, PT ;  /* 0x000000ff2900720b */ /* 0x020fe20003f8d000 */
[----:B------:R-:W-:Y:S01]  /*6ef0*/  BSSY B1, `(.L_x_127) ;  /* 0x0000041000017945 */ /* 0x000fe20003800000 */
[----:B------:R-:W-:Y:S01]  /*6f00*/  SEL R7, RZ, 0xffffffff, P2 ;  /* 0xffffffffff077807 */ /* 0x000fe20001000000 */
[----:B------:R-:W-:Y:S01]  /*6f10*/  IMAD.MOV.U32 R71, RZ, RZ, 0x1 ;  /* 0x00000001ff477424 */ /* 0x000fe200078e00ff */
[----:B------:R-:W-:Y:S01]  /*6f20*/  LOP3.LUT P3, RZ, R86, 0xff, RZ, 0xc0, !PT ;  /* 0x000000ff56ff7812 */ /* 0x000fe2000786c0ff */
[C---:B------:R-:W-:Y:S01]  /*6f30*/  IMAD R39, R36.reuse, 0x40, R37 ;  /* 0x0000004024277824 */ /* 0x040fe200078e0225 */
[----:B-1----:R-:W-:Y:S02]  /*6f40*/  @P1 SEL R0, RZ, 0xffffffff, P4 ;  /* 0xffffffffff001807 */ /* 0x002fe40002000000 */
[----:B------:R-:W-:Y:S02]  /*6f50*/  CS2R R78, SRZ ;  /* 0x00000000004e7805 */ /* 0x000fe4000001ff00 */
[----:B------:R-:W-:Y:S02]  /*6f60*/  LEA R3, R93, UR44, 0x3 ;  /* 0x0000002c5d037c11 */ /* 0x000fe4000f8e18ff */
[----:B------:R-:W-:Y:S02]  /*6f70*/  CS2R R76, SRZ ;  /* 0x00000000004c7805 */ /* 0x000fe4000001ff00 */
[----:B------:R-:W-:Y:S02]  /*6f80*/  @P0 SEL R0, R7, R0, !P3 ;  /* 0x0000000007000207 */ /* 0x000fe40005800000 */
[----:B------:R-:W-:Y:S02]  /*6f90*/  CS2R R74, SRZ ;  /* 0x00000000004a7805 */ /* 0x000fe4000001ff00 */
[----:B------:R-:W-:Y:S02]  /*6fa0*/  LEA R90, R36, UR44, 0x3 ;  /* 0x0000002c245a7c11 */ /* 0x000fe4000f8e18ff */
[----:B------:R-:W-:Y:S02]  /*6fb0*/  CS2R R72, SRZ ;  /* 0x0000000000487805 */ /* 0x000fe4000001ff00 */
[----:B------:R-:W-:Y:S02]  /*6fc0*/  @P1 LOP3.LUT R0, R0, 0x1, RZ, 0xc0, !PT ;  /* 0x0000000100001812 */ /* 0x000fe400078ec0ff */
[----:B------:R-:W-:Y:S02]  /*6fd0*/  SHF.L.U32 R5, R95, 0x1f, RZ ;  /* 0x0000001f5f057819 */ /* 0x000fe400000006ff */
[----:B------:R-:W-:Y:S02]  /*6fe0*/  ISETP.NE.U32.OR P6, PT, R0, 0x1, !P1 ;  /* 0x000000010000780c */ /* 0x000fe40004fc5470 */
[----:B------:R-:W-:Y:S02]  /*6ff0*/  PLOP3.LUT P2, PT, PT, PT, UP1, 0x80, 0x8 ;  /* 0x000000000008781c */ /* 0x000fe40003f4f018 */
[----:B------:R-:W-:Y:S02]  /*7000*/  SEL R0, RZ, 0xffffffff, P4 ;  /* 0xffffffffff007807 */ /* 0x000fe40002000000 */
[----:B------:R-:W-:Y:S07]  /*7010*/  P2R R98, PR, RZ, 0x40 ;  /* 0x00000040ff627803 */ /* 0x000fee0000000000 */
[----:B------:R-:W-:Y:S02]  /*7020*/  @P6 SHF.L.U32 R2, R92, 0x1f, RZ ;  /* 0x0000001f5c026819 */ /* 0x000fe400000006ff */
[----:B------:R-:W-:Y:S02]  /*7030*/  @P2 SEL R0, R7, R0, !P3 ;  /* 0x0000000007002207 */ /* 0x000fe40005800000 */
[----:B------:R-:W1:Y:S02]  /*7040*/  @P6 SYNCS.PHASECHK.TRANS64.TRYWAIT P1, [R3+URZ+0x1a0], R2 ;  /* 0x0001a002030065a7 */ /* 0x000e6400080211ff */
[----:B------:R-:W-:Y:S04]  /*7050*/  LOP3.LUT R0, R0, 0x1, RZ, 0xc0, !PT ;  /* 0x0000000100007812 */ /* 0x000fe800078ec0ff */
[----:B------:R-:W-:Y:S04]  /*7060*/  ISETP.NE.U32.AND P5, PT, R0, 0x1, PT ;  /* 0x000000010000780c */ /* 0x000fe80003fa5070 */
[----:B------:R-:W-:Y:S01]  /*7070*/  P2R R99, PR, RZ, 0x20 ;  /* 0x00000020ff637803 */ /* 0x000fe20000000000 */
[----:B------:R2:W4:Y:S01]  /*7080*/  SYNCS.PHASECHK.TRANS64.TRYWAIT P0, [R90+URZ+0x1f0], R5 ;  /* 0x0001f0055a0075a7 */ /* 0x00052200080011ff */
[----:B-1----:R-:W-:Y:S01]  /*7090*/  @P6 SEL R71, RZ, 0x1, !P1 ;  /* 0x00000001ff476807 */ /* 0x002fe20004800000 */
[----:B--2---:R-:W-:Y:S06]  /*70a0*/  @!P6 BRA `(.L_x_128) ;  /* 0x000000000094e947 */ /* 0x004fec0003800000 */
[----:B------:R-:W-:Y:S01]  /*70b0*/  @P5 IMAD R4, R93, 0x1000, R84 ;  /* 0x000010005d045824 */ /* 0x000fe200078e0254 */
[----:B------:R-:W-:Y:S01]  /*70c0*/  LOP3.LUT P6, RZ, R85, 0x80, RZ, 0xc0, !PT ;  /* 0x0000008055ff7812 */ /* 0x000fe200078cc0ff */
[----:B------:R-:W-:Y:S01]  /*70d0*/  BSSY B0, `(.L_x_129) ;  /* 0x0000010000007945 */ /* 0x000fe20003800000 */
[----:B------:R-:W-:Y:S01]  /*70e0*/  ISETP.NE.AND P2, PT, R71, RZ, PT ;  /* 0x000000ff4700720c */ /* 0x000fe20003f45270 */
[----:B------:R-:W-:Y:S01]  /*70f0*/  @P5 VIADD R2, R4, UR44 ;  /* 0x0000002c04025c36 */ /* 0x000fe20008000000 */
[----:B------:R-:W-:Y:S02]  /*7100*/  PLOP3.LUT P1, PT, PT, PT, PT, 0x8, 0x80 ;  /* 0x000000000080781c */ /* 0x000fe40003f2e170 */
[----:B------:R-:W-:Y:S02]  /*7110*/  CS2R R74, SRZ ;  /* 0x00000000004a7805 */ /* 0x000fe4000001ff00 */
[----:B------:R-:W-:Y:S01]  /*7120*/  @P5 PLOP3.LUT P1, PT, P6, PT, PT, 0x80, 0x8 ;  /* 0x000000000008581c */ /* 0x000fe2000372f070 */
[C---:B------:R-:W-:Y:S01]  /*7130*/  @P5 VIADD R0, R2.reuse, 0x300 ;  /* 0x0000030002005836 */ /* 0x040fe20000000000 */
[----:B------:R-:W-:Y:S01]  /*7140*/  CS2R R72, SRZ ;  /* 0x0000000000487805 */ /* 0x000fe2000001ff00 */
[----:B------:R-:W-:Y:S01]  /*7150*/  @P5 VIADD R2, R2, 0x310 ;  /* 0x0000031002025836 */ /* 0x000fe20000000000 */
[----:B------:R-:W-:Y:S02]  /*7160*/  CS2R R78, SRZ ;  /* 0x00000000004e7805 */ /* 0x000fe4000001ff00 */
[----:B------:R-:W-:Y:S07]  /*7170*/  CS2R R76, SRZ ;  /* 0x00000000004c7805 */ /* 0x000fee000001ff00 */
[----:B------:R-:W-:Y:S01]  /*7180*/  @P1 VIADD R2, R0, 0xfffffff0 ;  /* 0xfffffff000021836 */ /* 0x000fe20000000000 */
[----:B------:R-:W-:Y:S06]  /*7190*/  @P2 BRA `(.L_x_130) ;  /* 0x00000000000c2947 */ /* 0x000fec0003800000 */
[----:B------:R-:W-:Y:S04]  /*71a0*/  SHF.L.U32 R0, R92, 0x1f, RZ ;  /* 0x0000001f5c007819 */ /* 0x000fe800000006ff */
[----:B------:R-:W1:Y:S02]  /*71b0*/  SYNCS.PHASECHK.TRANS64.TRYWAIT P1, [R3+URZ+0x1a0], R0 ;  /* 0x0001a000030075a7 */ /* 0x000e6400080211ff */
[----:B-1----:R-:W-:Y:S05]  /*71c0*/  @!P1 BRA `(.L_x_131) ;  /* 0x0000002c007c9947 */ /* 0x002fea0003800000 */
.L_x_130:
[----:B------:R-:W-:Y:S05]  /*71d0*/  BSYNC B0 ;  /* 0x0000000000007941 */ /* 0x000fea0003800000 */
.L_x_129:
[----:B------:R-:W-:Y:S01]  /*71e0*/  ISETP.NE.AND P1, PT, R99, RZ, PT ;  /* 0x000000ff6300720c */ /* 0x000fe20003f25270 */
[----:B-1----:R-:W-:Y:S02]  /*71f0*/  VIADD R3, R3, 0x1b0 ;  /* 0x000001b003037836 */ /* 0x002fe40000000000 */
[----:B------:R-:W-:Y:S02]  /*7200*/  IMAD.U32 R0, RZ, RZ, UR46 ;  /* 0x0000002eff007e24 */ /* 0x000fe4000f8e00ff */
[----:B------:R-:W-:Y:S03]  /*7210*/  VIADD R93, R93, 0x1 ;  /* 0x000000015d5d7836 */ /* 0x000fe60000000000 */
[----:B------:R-:W-:Y:S05]  /*7220*/  PRMT R0, R0, 0x654, R3 ;  /* 0x0000065400007816 */ /* 0x000fea0000000003 */
[----:B------:R1:W2:Y:S04]  /*7230*/  @P1 LDS.128 R72, [R4+UR44+0x300] ;  /* 0x0003002c04481984 */ /* 0x0002a80008000c00 */
[----:B------:R1:W1:Y:S01]  /*7240*/  @P1 LDS.128 R76, [R2] ;  /* 0x00000000024c1984 */ /* 0x0002620000000c00 */
[C---:B------:R-:W-:Y:S01]  /*7250*/  ISETP.NE.AND P1, PT, R93.reuse, 0x2, PT ;  /* 0x000000025d00780c */ /* 0x040fe20003f25270 */
[----:B------:R-:W-:Y:S01]  /*7260*/  @!PT LDS RZ, [RZ] ;  /* 0x00000000fffff984 */ /* 0x000fe20000000800 */
[----:B------:R-:W-:Y:S01]  /*7270*/  @!PT LDS RZ, [RZ] ;  /* 0x00000000fffff984 */ /* 0x000fe20000000800 */
[----:B------:R-:W-:Y:S01]  /*7280*/  @!PT LDS RZ, [RZ] ;  /* 0x00000000fffff984 */ /* 0x000fe20000000800 */
[----:B------:R-:W-:Y:S01]  /*7290*/  @!PT LDS RZ, [RZ] ;  /* 0x00000000fffff984 */ /* 0x000fe20000000800 */
[----:B------:R5:W-:Y:S06]  /*72a0*/  MEMBAR.ALL.CTA ;  /* 0x0000000000007992 */ /* 0x000bec0000008000 */
[----:B-----5:R-:W5:Y:S01]  /*72b0*/  FENCE.VIEW.ASYNC.S ;  /* 0x00000000000073c6 */ /* 0x020f620000000000 */
[----:B------:R-:W-:Y:S02]  /*72c0*/  SEL R3, RZ, 0x1, P1 ;  /* 0x00000001ff037807 */ /* 0x000fe40000800000 */
[----:B------:R-:W-:Y:S02]  /*72d0*/  SEL R93, R93, RZ, P1 ;  /* 0x000000ff5d5d7207 */ /* 0x000fe40000800000 */
[----:B------:R-:W-:Y:S01]  /*72e0*/  LOP3.LUT R92, R92, R3, RZ, 0x3c, !PT ;  /* 0x000000035c5c7212 */ /* 0x000fe200078e3cff */
[----:B-----5:R1:W-:Y:S06]  /*72f0*/  SYNCS.ARRIVE.TRANS64.RED.A1T0 RZ, [R0+URZ], RZ ;  /* 0x000000ff00ff79a7 */ /* 0x0203ec00081004ff */
.L_x_128:
[----:B------:R-:W-:Y:S05]  /*7300*/  BSYNC B1 ;  /* 0x0000000000017941 */ /* 0x000fea0003800000 */
.L_x_127:
[----:B-1----:R-:W-:Y:S04]  /*7310*/  SHF.R.U32.HI R0, RZ, 0x15, R39 ;  /* 0x00000015ff007819 */ /* 0x002fe80000011627 */
[----:B------:R-:W-:Y:S01]  /*7320*/  LOP3.LUT P1, RZ, R0, 0x3, R87, 0x48, !PT ;  /* 0x0000000300ff7812 */ /* 0x000fe20007824857 */
[----:B------:R-:W-:Y:S01]  /*7330*/  @!UPT UIADD3 URZ, UPT, UPT, URZ, URZ, URZ ;  /* 0x000000fffffff290 */ /* 0x000fe2000fffe0ff */
[----:B----4-:R-:W-:Y:S11]  /*7340*/  @P0 BRA `(.L_x_132) ;  /* 0x0000000000080947 */ /* 0x010ff60003800000 */
[----:B------:R-:W1:Y:S02]  /*7350*/  SYNCS.PHASECHK.TRANS64.TRYWAIT P0, [R90+URZ+0x1f0], R5 ;  /* 0x0001f0055a0075a7 */ /* 0x000e6400080011ff */
[----:B-1----:R-:W-:Y:S05]  /*7360*/  @!P0 BRA `(.L_x_133) ;  /* 0x0000002c00288947 */ /* 0x002fea0003800000 */
.L_x_132:
[----:B------:R-:W-:Y:S05]  /*7370*/  @!P1 BRA `(.L_x_134) ;  /* 0x0000000000409947 */ /* 0x000fea0003800000 */
[----:B------:R-:W1:Y:S01]  /*7380*/  LDCU.64 UR8, c[0x4][0x70] ;  /* 0x01000e00ff0877ac */ /* 0x000e620008000a00 */
[----:B------:R-:W-:Y:S01]  /*7390*/  MOV R3, 0x0 ;  /* 0x0000000000037802 */ /* 0x000fe20000000f00 */
[----:B------:R-:W-:Y:S02]  /*73a0*/  HFMA2 R12, -RZ, RZ, 0, 5.9604644775390625e-08 ;  /* 0x00000001ff0c7431 */ /* 0x000fe400000001ff */
[----:B------:R-:W-:Y:S02]  /*73b0*/  IMAD.MOV.U32 R8, RZ, RZ, 0x192 ;  /* 0x00000192ff087424 */ /* 0x000fe400078e00ff */
[----:B------:R-:W-:Y:S01]  /*73c0*/  IMAD.MOV.U32 R13, RZ, RZ, RZ ;  /* 0x000000ffff0d7224 */ /* 0x000fe200078e00ff */
[----:B------:R-:W4:Y:S01]  /*73d0*/  LDCU.64 UR6, c[0x4][0x78] ;  /* 0x01000f00ff0677ac */ /* 0x000f220008000a00 */
[----:B------:R-:W2:Y:S01]  /*73e0*/  LDC.64 R2, c[0x4][R3] ;  /* 0x0100000003027b82 */ /* 0x000ea20000000a00 */
[----:B------:R-:W5:Y:S01]  /*73f0*/  LDCU.64 UR4, c[0x4][0x10] ;  /* 0x01000200ff0477ac */ /* 0x000f620008000a00 */
[----:B-1----:R-:W-:Y:S01]  /*7400*/  MOV R5, UR9 ;  /* 0x0000000900057c02 */ /* 0x002fe20008000f00 */
[----:B------:R-:W-:Y:S01]  /*7410*/  IMAD.U32 R4, RZ, RZ, UR8 ;  /* 0x00000008ff047e24 */ /* 0x000fe2000f8e00ff */
[----:B----4-:R-:W-:Y:S01]  /*7420*/  MOV R7, UR7 ;  /* 0x0000000700077c02 */ /* 0x010fe20008000f00 */
[----:B------:R-:W-:Y:S01]  /*7430*/  IMAD.U32 R6, RZ, RZ, UR6 ;  /* 0x00000006ff067e24 */ /* 0x000fe2000f8e00ff */
[----:B-----5:R-:W-:Y:S01]  /*7440*/  MOV R11, UR5 ;  /* 0x00000005000b7c02 */ /* 0x020fe20008000f00 */
[----:B------:R-:W-:Y:S02]  /*7450*/  IMAD.U32 R10, RZ, RZ, UR4 ;  /* 0x00000004ff0a7e24 */ /* 0x000fe4000f8e00ff */
[----:B------:R-:W-:Y:S07]  /*7460*/  LEPC R20, `(.L_x_134) ;  /* 0x000000001014794e */ /* 0x000fee0000000000 */
[----:B--23--:R-:W-:Y:S05]  /*7470*/  CALL.ABS.NOINC R2 ;  /* 0x0000000002007343 */ /* 0x00cfea0003c00000 */
.L_x_134:
[-C--:B--2---:R-:W-:Y:S01]  /*7480*/  F2FP.F16.E5M2.UNPACK_B R42, R72.reuse ;  /* 0x00000048ff2a723e */ /* 0x084fe200020004ff */
[----:B------:R-:W-:Y:S05]  /*7490*/  WARPSYNC.ALL ;  /* 0x0000000000007948 */ /* 0x000fea0003800000 */
[----:B------:R-:W-:Y:S01]  /*74a0*/  R2UR UR4, R39 ;  /* 0x00000000270472ca */ /* 0x000fe200000e0000 */
[--C-:B------:R-:W-:Y:S01]  /*74b0*/  HADD2.F32 R40, -RZ, R42.reuse.H0_H0 ;  /* 0x2000002aff287230 */ /* 0x100fe20000004100 */
[----:B------:R-:W-:Y:S01]  /*74c0*/  F2FP.F16.E5M2.UNPACK_B R43, R72.H1 ;  /* 0x00000048ff2b723e */ /* 0x000fe200030004ff */
[----:B------:R-:W-:Y:S01]  /*74d0*/  HADD2.F32 R42, -RZ, R42.H1_H1 ;  /* 0x3000002aff2a7230 */ /* 0x000fe20000004100 */
[-C--:B------:R-:W-:Y:S01]  /*74e0*/  F2FP.F16.E5M2.UNPACK_B R45, R73.reuse ;  /* 0x00000049ff2d723e */ /* 0x080fe200020004ff */
[----:B------:R-:W-:Y:S01]  /*74f0*/  BSSY.RECONVERGENT B0, `(.L_x_135) ;  /* 0x000009f000007945 */ /* 0x000fe20003800200 */
[----:B------:R-:W-:Y:S01]  /*7500*/  F2FP.F16.E5M2.UNPACK_B R47, R73.H1 ;  /* 0x00000049ff2f723e */ /* 0x000fe200030004ff */
[--C-:B------:R-:W-:Y:S01]  /*7510*/  HADD2.F32 R44, -RZ, R43.reuse.H0_H0 ;  /* 0x2000002bff2c7230 */ /* 0x100fe20000004100 */
[-C--:B------:R-:W-:Y:S01]  /*7520*/  F2FP.F16.E5M2.UNPACK_B R49, R74.reuse ;  /* 0x0000004aff31723e */ /* 0x080fe200020004ff */
[----:B------:R-:W-:Y:S01]  /*7530*/  HADD2.F32 R46, -RZ, R43.H1_H1 ;  /* 0x3000002bff2e7230 */ /* 0x000fe20000004100 */
[----:B------:R-:W-:Y:S01]  /*7540*/  F2FP.F16.E5M2.UNPACK_B R51, R74.H1 ;  /* 0x0000004aff33723e */ /* 0x000fe200030004ff */
[--C-:B------:R-:W-:Y:S01]  /*7550*/  HADD2.F32 R43, -RZ, R45.reuse.H0_H0 ;  /* 0x2000002dff2b7230 */ /* 0x100fe20000004100 */
[-C--:B------:R-:W-:Y:S01]  /*7560*/  F2FP.F16.E5M2.UNPACK_B R53, R75.reuse ;  /* 0x0000004bff35723e */ /* 0x080fe200020004ff */
[----:B-1----:R-:W3:Y:S01]  /*7570*/  LDTM.x32 R4, tmem[UR4] ;  /* 0x00000004000479ee */ /* 0x002ee200082c0000 */
[----:B------:R-:W-:Y:S01]  /*7580*/  F2FP.F16.E5M2.UNPACK_B R55, R75.H1 ;  /* 0x0000004bff37723e */ /* 0x000fe200030004ff */
[----:B------:R-:W-:Y:S01]  /*7590*/  HADD2.F32 R48, -RZ, R45.H1_H1 ;  /* 0x3000002dff307230 */ /* 0x000fe20000004100 */
[-C--:B------:R-:W-:Y:S01]  /*75a0*/  F2FP.F16.E5M2.UNPACK_B R57, R76.reuse ;  /* 0x0000004cff39723e */ /* 0x080fe200020004ff */
[----:B------:R-:W-:Y:S01]  /*75b0*/  HADD2.F32 R52, -RZ, R49.H1_H1 ;  /* 0x30000031ff347230 */ /* 0x000fe20000004100 */
[----:B------:R-:W-:Y:S01]  /*75c0*/  IADD3 R109, PT, PT, R84, UR44, RZ ;  /* 0x0000002c546d7c10 */ /* 0x000fe2000fffe0ff */
[----:B------:R-:W-:Y:S01]  /*75d0*/  HADD2.F32 R56, -RZ, R53.H1_H1 ;  /* 0x30000035ff387230 */ /* 0x000fe20000004100 */
[----:B------:R-:W-:Y:S01]  /*75e0*/  ISETP.NE.AND P6, PT, R98, RZ, PT ;  /* 0x000000ff6200720c */ /* 0x000fe20003fc5270 */
[----:B------:R-:W-:Y:S01]  /*75f0*/  HADD2.F32 R60, -RZ, R57.H1_H1 ;  /* 0x30000039ff3c7230 */ /* 0x000fe20000004100 */
[----:B------:R-:W-:Y:S01]  /*7600*/  MOV R98, 0x10 ;  /* 0x0000001000627802 */ /* 0x000fe20000000f00 */
[--C-:B------:R-:W-:Y:S01]  /*7610*/  HADD2.F32 R45, -RZ, R47.reuse.H0_H0 ;  /* 0x2000002fff2d7230 */ /* 0x100fe20000004100 */
[----:B------:R-:W-:Y:S01]  /*7620*/  LOP3.LUT P5, RZ, R85, 0x80, RZ, 0xc0, !PT ;  /* 0x0000008055ff7812 */ /* 0x000fe200078ac0ff */
[----:B------:R-:W-:Y:S01]  /*7630*/  HADD2.F32 R50, -RZ, R47.H1_H1 ;  /* 0x3000002fff327230 */ /* 0x000fe20000004100 */
[----:B------:R-:W-:Y:S01]  /*7640*/  F2FP.F16.E5M2.UNPACK_B R59, R76.H1 ;  /* 0x0000004cff3b723e */ /* 0x000fe200030004ff */
[----:B------:R-:W-:Y:S01]  /*7650*/  HADD2.F32 R47, -RZ, R49.H0_H0 ;  /* 0x20000031ff2f7230 */ /* 0x000fe20000004100 */
[----:B------:R-:W-:Y:S01]  /*7660*/  SEL R108, R98, 0xfffffff0, !P5 ;  /* 0xfffffff0626c7807 */ /* 0x000fe20006800000 */
[--C-:B------:R-:W-:Y:S01]  /*7670*/  HADD2.F32 R49, -RZ, R51.reuse.H0_H0 ;  /* 0x20000033ff317230 */ /* 0x100fe20000004100 */
[-C--:B------:R-:W-:Y:S01]  /*7680*/  F2FP.F16.E5M2.UNPACK_B R61, R77.reuse ;  /* 0x0000004dff3d723e */ /* 0x080fe200020004ff */
[----:B------:R-:W-:Y:S01]  /*7690*/  HADD2.F32 R54, -RZ, R51.H1_H1 ;  /* 0x30000033ff367230 */ /* 0x000fe20000004100 */
[----:B------:R-:W-:Y:S01]  /*76a0*/  IADD3 R98, PT, PT, R109, R108, RZ ;  /* 0x0000006c6d627210 */ /* 0x000fe20007ffe0ff */
[----:B------:R-:W-:Y:S01]  /*76b0*/  HADD2.F32 R51, -RZ, R53.H0_H0 ;  /* 0x20000035ff337230 */ /* 0x000fe20000004100 */
[----:B------:R-:W-:Y:S01]  /*76c0*/  F2FP.F16.E5M2.UNPACK_B R63, R77.H1 ;  /* 0x0000004dff3f723e */ /* 0x000fe200030004ff */
[----:B------:R-:W-:Y:S01]  /*76d0*/  HADD2.F32 R64, -RZ, R61.H1_H1 ;  /* 0x3000003dff407230 */ /* 0x000fe20000004100 */
[----:B------:R-:W-:Y:S01]  /*76e0*/  F2FP.F16.E5M2.UNPACK_B R65, R78 ;  /* 0x0000004eff41723e */ /* 0x000fe200020004ff */
[C---:B---3--:R-:W-:Y:S01]  /*76f0*/  FMUL R0, R38.reuse, R4 ;  /* 0x0000000426007220 */ /* 0x048fe20000400000 */
[C---:B------:R-:W-:Y:S01]  /*7700*/  FMUL R2, R38.reuse, R5 ;  /* 0x0000000526027220 */ /* 0x040fe20000400000 */
[C---:B------:R-:W-:Y:S01]  /*7710*/  FMUL R4, R38.reuse, R8 ;  /* 0x0000000826047220 */ /* 0x040fe20000400000 */
[C---:B------:R-:W-:Y:S01]  /*7720*/  FMUL R5, R38.reuse, R9 ;  /* 0x0000000926057220 */ /* 0x040fe20000400000 */
[C---:B------:R-:W-:Y:S01]  /*7730*/  FFMA R0, R41.reuse, R40, R0 ;  /* 0x0000002829007223 */ /* 0x040fe20000000000 */
[C---:B------:R-:W-:Y:S01]  /*7740*/  FFMA R2, R41.reuse, R42, R2 ;  /* 0x0000002a29027223 */ /* 0x040fe20000000002 */
[C---:B------:R-:W-:Y:S01]  /*7750*/  FMUL R8, R38.reuse, R12 ;  /* 0x0000000c26087220 */ /* 0x040fe20000400000 */
[C---:B------:R-:W-:Y:S01]  /*7760*/  FMUL R9, R38.reuse, R13 ;  /* 0x0000000d26097220 */ /* 0x040fe20000400000 */
[C---:B------:R-:W-:Y:S01]  /*7770*/  FMUL R12, R38.reuse, R16 ;  /* 0x00000010260c7220 */ /* 0x040fe20000400000 */
[C---:B------:R-:W-:Y:S01]  /*7780*/  FMUL R13, R38.reuse, R17 ;  /* 0x00000011260d7220 */ /* 0x040fe20000400000 */
[C---:B------:R-:W-:Y:S01]  /*7790*/  FMUL R16, R38.reuse, R20 ;  /* 0x0000001426107220 */ /* 0x040fe20000400000 */
[C---:B------:R-:W-:Y:S01]  /*77a0*/  FMUL R17, R38.reuse, R21 ;  /* 0x0000001526117220 */ /* 0x040fe20000400000 */
[C---:B------:R-:W-:Y:S01]  /*77b0*/  FMUL R20, R38.reuse, R24 ;  /* 0x0000001826147220 */ /* 0x040fe20000400000 */
[C---:B------:R-:W-:Y:S01]  /*77c0*/  FMUL R21, R38.reuse, R25 ;  /* 0x0000001926157220 */ /* 0x040fe20000400000 */
[----:B------:R-:W-:Y:S02]  /*77d0*/  HADD2.F32 R68, -RZ, R65.H1_H1 ;  /* 0x30000041ff447230 */ /* 0x000fe40000004100 */
[C---:B------:R-:W-:Y:S01]  /*77e0*/  FMUL R24, R38.reuse, R28 ;  /* 0x0000001c26187220 */ /* 0x040fe20000400000 */
[C---:B------:R-:W-:Y:S01]  /*77f0*/  FMUL R25, R38.reuse, R29 ;  /* 0x0000001d26197220 */ /* 0x040fe20000400000 */
[C---:B------:R-:W-:Y:S01]  /*7800*/  FMUL R28, R38.reuse, R32 ;  /* 0x00000020261c7220 */ /* 0x040fe20000400000 */
[C---:B------:R-:W-:Y:S01]  /*7810*/  FMUL R29, R38.reuse, R33 ;  /* 0x00000021261d7220 */ /* 0x040fe20000400000 */
[C---:B------:R-:W-:Y:S01]  /*7820*/  FMUL R3, R38.reuse, R6 ;  /* 0x0000000626037220 */ /* 0x040fe20000400000 */
[C---:B------:R-:W-:Y:S01]  /*7830*/  FMUL R7, R38.reuse, R7 ;  /* 0x0000000726077220 */ /* 0x040fe20000400000 */
[C---:B------:R-:W-:Y:S01]  /*7840*/  FMUL R6, R38.reuse, R10 ;  /* 0x0000000a26067220 */ /* 0x040fe20000400000 */
[----:B------:R-:W-:Y:S01]  /*7850*/  F2FP.F16.E5M2.UNPACK_B R67, R78.H1 ;  /* 0x0000004eff43723e */ /* 0x000fe200030004ff */
[C---:B------:R-:W-:Y:S01]  /*7860*/  FFMA R3, R41.reuse, R44, R3 ;  /* 0x0000002c29037223 */ /* 0x040fe20000000003 */
[C---:B------:R-:W-:Y:S01]  /*7870*/  FFMA R7, R41.reuse, R46, R7 ;  /* 0x0000002e29077223 */ /* 0x040fe20000000007 */
[----:B------:R-:W-:Y:S01]  /*7880*/  F2FP.F16.E5M2.UNPACK_B R40, R79 ;  /* 0x0000004fff28723e */ /* 0x000fe200020004ff */
[C---:B------:R-:W-:Y:S01]  /*7890*/  FFMA R4, R41.reuse, R43, R4 ;  /* 0x0000002b29047223 */ /* 0x040fe20000000004 */
[C---:B------:R-:W-:Y:S01]  /*78a0*/  FFMA R5, R41.reuse, R48, R5 ;  /* 0x0000003029057223 */ /* 0x040fe20000000005 */
[----:B------:R-:W-:Y:S01]  /*78b0*/  F2FP.F16.E5M2.UNPACK_B R42, R79.H1 ;  /* 0x0000004fff2a723e */ /* 0x000fe200030004ff */
[----:B------:R-:W-:Y:S01]  /*78c0*/  FFMA R6, R41, R45, R6 ;  /* 0x0000002d29067223 */ /* 0x000fe20000000006 */
[----:B------:R-:W-:Y:S01]  /*78d0*/  F2FP.SATFINITE.E5M2.F32.PACK_AB_MERGE_C R101, R7, R3, RZ ;  /* 0x000000030765723e */ /* 0x000fe200048060ff */
[C---:B------:R-:W-:Y:S01]  /*78e0*/  FMUL R11, R38.reuse, R11 ;  /* 0x0000000b260b7220 */ /* 0x040fe20000400000 */
[C---:B------:R-:W-:Y:S01]  /*78f0*/  FMUL R10, R38.reuse, R14 ;  /* 0x0000000e260a7220 */ /* 0x040fe20000400000 */
[----:B------:R-:W-:Y:S01]  /*7900*/  FMUL R15, R38, R15 ;  /* 0x0000000f260f7220 */ /* 0x000fe20000400000 */
[----:B------:R-:W-:Y:S01]  /*7910*/  F2FP.SATFINITE.E5M2.F32.PACK_AB_MERGE_C R100, R2, R0, R101 ;  /* 0x000000000264723e */ /* 0x000fe20004806065 */
[C---:B------:R-:W-:Y:S01]  /*7920*/  FFMA R11, R41.reuse, R50, R11 ;  /* 0x00000032290b7223 */ /* 0x040fe2000000000b */
[----:B------:R-:W-:Y:S01]  /*7930*/  FFMA R8, R41, R47, R8 ;  /* 0x0000002f29087223 */ /* 0x000fe20000000008 */
[----:B------:R-:W-:Y:S01]  /*7940*/  ISETP.NE.AND P0, PT, R97, RZ, PT ;  /* 0x000000ff6100720c */ /* 0x000fe20003f05270 */
[----:B------:R-:W-:Y:S01]  /*7950*/  FFMA R9, R41, R52, R9 ;  /* 0x0000003429097223 */ /* 0x000fe20000000009 */
[--C-:B------:R-:W-:Y:S01]  /*7960*/  HADD2.F32 R53, -RZ, R55.reuse.H0_H0 ;  /* 0x20000037ff357230 */ /* 0x100fe20000004100 */
[----:B------:R-:W-:Y:S01]  /*7970*/  F2FP.SATFINITE.E5M2.F32.PACK_AB_MERGE_C R101, R11, R6, RZ ;  /* 0x000000060b65723e */ /* 0x000fe200048060ff */
[C---:B------:R-:W-:Y:S01]  /*7980*/  FFMA R10, R41.reuse, R49, R10 ;  /* 0x00000031290a7223 */ /* 0x040fe2000000000a */
[C---:B------:R-:W-:Y:S01]  /*7990*/  FFMA R15, R41.reuse, R54, R15 ;  /* 0x00000036290f7223 */ /* 0x040fe2000000000f */
[----:B------:R-:W-:Y:S01]  /*79a0*/  FFMA R12, R41, R51, R12 ;  /* 0x00000033290c7223 */ /* 0x000fe2000000000c */
[----:B------:R-:W-:Y:S01]  /*79b0*/  F2FP.SATFINITE.E5M2.F32.PACK_AB_MERGE_C R101, R5, R4, R101 ;  /* 0x000000040565723e */ /* 0x000fe20004806065 */
[----:B------:R-:W-:Y:S01]  /*79c0*/  FFMA R13, R41, R56, R13 ;  /* 0x00000038290d7223 */ /* 0x000fe2000000000d */
[----:B------:R-:W-:Y:S01]  /*79d0*/  HADD2.F32 R58, -RZ, R55.H1_H1 ;  /* 0x30000037ff3a7230 */ /* 0x000fe20000004100 */
[----:B------:R-:W-:Y:S01]  /*79e0*/  F2FP.SATFINITE.E5M2.F32.PACK_AB_MERGE_C R102, R15, R10, RZ ;  /* 0x0000000a0f66723e */ /* 0x000fe200048060ff */
[----:B------:R-:W-:Y:S02]  /*79f0*/  HADD2.F32 R55, -RZ, R57.H0_H0 ;  /* 0x20000039ff377230 */ /* 0x000fe40000004100 */
[C---:B------:R-:W-:Y:S01]  /*7a00*/  FMUL R14, R38.reuse, R18 ;  /* 0x00000012260e7220 */ /* 0x040fe20000400000 */
[C---:B------:R-:W-:Y:S01]  /*7a10*/  FMUL R19, R38.reuse, R19 ;  /* 0x0000001326137220 */ /* 0x040fe20000400000 */
[--C-:B------:R-:W-:Y:S02]  /*7a20*/  HADD2.F32 R57, -RZ, R59.reuse.H0_H0 ;  /* 0x2000003bff397230 */ /* 0x100fe40000004100 */
[C---:B------:R-:W-:Y:S01]  /*7a30*/  FMUL R18, R38.reuse, R22 ;  /* 0x0000001626127220 */ /* 0x040fe20000400000 */
[C---:B------:R-:W-:Y:S01]  /*7a40*/  FFMA R14, R41.reuse, R53, R14 ;  /* 0x00000035290e7223 */ /* 0x040fe2000000000e */
[----:B------:R-:W-:Y:S02]  /*7a50*/  HADD2.F32 R62, -RZ, R59.H1_H1 ;  /* 0x3000003bff3e7230 */ /* 0x000fe40000004100 */
[C---:B------:R-:W-:Y:S01]  /*7a60*/  FFMA R19, R41.reuse, R58, R19 ;  /* 0x0000003a29137223 */ /* 0x040fe20000000013 */
[----:B------:R-:W-:Y:S02]  /*7a70*/  HADD2.F32 R59, -RZ, R61.H0_H0 ;  /* 0x2000003dff3b7230 */ /* 0x000fe40000004100 */
[C---:B------:R-:W-:Y:S01]  /*7a80*/  FMUL R23, R38.reuse, R23 ;  /* 0x0000001726177220 */ /* 0x040fe20000400000 */
[C---:B------:R-:W-:Y:S01]  /*7a90*/  FFMA R16, R41.reuse, R55, R16 ;  /* 0x0000003729107223 */ /* 0x040fe20000000010 */
[C---:B------:R-:W-:Y:S01]  /*7aa0*/  FFMA R17, R41.reuse, R60, R17 ;  /* 0x0000003c29117223 */ /* 0x040fe20000000011 */
[--C-:B------:R-:W-:Y:S02]  /*7ab0*/  HADD2.F32 R61, -RZ, R63.reuse.H0_H0 ;  /* 0x2000003fff3d7230 */ /* 0x100fe40000004100 */
[C---:B------:R-:W-:Y:S01]  /*7ac0*/  FFMA R18, R41.reuse, R57, R18 ;  /* 0x0000003929127223 */ /* 0x040fe20000000012 */
[----:B------:R-:W-:Y:S02]  /*7ad0*/  HADD2.F32 R66, -RZ, R63.H1_H1 ;  /* 0x3000003fff427230 */ /* 0x000fe40000004100 */
[C---:B------:R-:W-:Y:S01]  /*7ae0*/  FMUL R22, R38.reuse, R26 ;  /* 0x0000001a26167220 */ /* 0x040fe20000400000 */
[----:B------:R-:W-:Y:S02]  /*7af0*/  HADD2.F32 R63, -RZ, R65.H0_H0 ;  /* 0x20000041ff3f7230 */ /* 0x000fe40000004100 */
[C---:B------:R-:W-:Y:S01]  /*7b00*/  FFMA R23, R41.reuse, R62, R23 ;  /* 0x0000003e29177223 */ /* 0x040fe20000000017 */
[C---:B------:R-:W-:Y:S01]  /*7b10*/  FMUL R27, R38.reuse, R27 ;  /* 0x0000001b261b7220 */ /* 0x040fe20000400000 */
[C---:B------:R-:W-:Y:S01]  /*7b20*/  FFMA R20, R41.reuse, R59, R20 ;  /* 0x0000003b29147223 */ /* 0x040fe20000000014 */
[C---:B------:R-:W-:Y:S01]  /*7b30*/  FFMA R21, R41.reuse, R64, R21 ;  /* 0x0000004029157223 */ /* 0x040fe20000000015 */
[--C-:B------:R-:W-:Y:S02]  /*7b40*/  HADD2.F32 R65, -RZ, R67.reuse.H0_H0 ;  /* 0x20000043ff417230 */ /* 0x100fe40000004100 */
[C---:B------:R-:W-:Y:S01]  /*7b50*/  FFMA R22, R41.reuse, R61, R22 ;  /* 0x0000003d29167223 */ /* 0x040fe20000000016 */
[----:B------:R-:W-:Y:S02]  /*7b60*/  HADD2.F32 R70, -RZ, R67.H1_H1 ;  /* 0x30000043ff467230 */ /* 0x000fe40000004100 */
[C---:B------:R-:W-:Y:S01]  /*7b70*/  FMUL R26, R38.reuse, R30 ;  /* 0x0000001e261a7220 */ /* 0x040fe20000400000 */
[--C-:B------:R-:W-:Y:S02]  /*7b80*/  HADD2.F32 R67, -RZ, R40.reuse.H0_H0 ;  /* 0x20000028ff437230 */ /* 0x100fe40000004100 */
[C---:B------:R-:W-:Y:S01]  /*7b90*/  FFMA R27, R41.reuse, R66, R27 ;  /* 0x00000042291b7223 */ /* 0x040fe2000000001b */
[C---:B------:R-:W-:Y:S01]  /*7ba0*/  FMUL R31, R38.reuse, R31 ;  /* 0x0000001f261f7220 */ /* 0x040fe20000400000 */
[C---:B------:R-:W-:Y:S01]  /*7bb0*/  FFMA R24, R41.reuse, R63, R24 ;  /* 0x0000003f29187223 */ /* 0x040fe20000000018 */
[----:B------:R-:W-:Y:S02]  /*7bc0*/  HADD2.F32 R40, -RZ, R40.H1_H1 ;  /* 0x30000028ff287230 */ /* 0x000fe40000004100 */
[C---:B------:R-:W-:Y:S01]  /*7bd0*/  FFMA R25, R41.reuse, R68, R25 ;  /* 0x0000004429197223 */ /* 0x040fe20000000019 */
[--C-:B------:R-:W-:Y:S02]  /*7be0*/  HADD2.F32 R69, -RZ, R42.reuse.H0_H0 ;  /* 0x2000002aff457230 */ /* 0x100fe40000004100 */
[C---:B------:R-:W-:Y:S01]  /*7bf0*/  FFMA R26, R41.reuse, R65, R26 ;  /* 0x00000041291a7223 */ /* 0x040fe2000000001a */
[----:B------:R-:W-:Y:S02]  /*7c00*/  HADD2.F32 R42, -RZ, R42.H1_H1 ;  /* 0x3000002aff2a7230 */ /* 0x000fe40000004100 */
[C---:B------:R-:W-:Y:S01]  /*7c10*/  FMUL R30, R38.reuse, R34 ;  /* 0x00000022261e7220 */ /* 0x040fe20000400000 */
[----:B------:R-:W-:Y:S01]  /*7c20*/  FFMA R31, R41, R70, R31 ;  /* 0x00000046291f7223 */ /* 0x000fe2000000001f */
[----:B------:R-:W-:Y:S01]  /*7c30*/  FMUL R35, R38, R35 ;  /* 0x0000002326237220 */ /* 0x000fe20000400000 */
[----:B------:R-:W-:Y:S01]  /*7c40*/  F2FP.SATFINITE.E5M2.F32.PACK_AB_MERGE_C R103, R19, R14, RZ ;  /* 0x0000000e1367723e */ /* 0x000fe200048060ff */
[C---:B------:R-:W-:Y:S01]  /*7c50*/  FFMA R28, R41.reuse, R67, R28 ;  /* 0x00000043291c7223 */ /* 0x040fe2000000001c */
[C---:B------:R-:W-:Y:S01]  /*7c60*/  FFMA R29, R41.reuse, R40, R29 ;  /* 0x00000028291d7223 */ /* 0x040fe2000000001d */
[C---:B------:R-:W-:Y:S01]  /*7c70*/  FFMA R30, R41.reuse, R69, R30 ;  /* 0x00000045291e7223 */ /* 0x040fe2000000001e */
[----:B------:R-:W-:Y:S01]  /*7c80*/  FFMA R35, R41, R42, R35 ;  /* 0x0000002a29237223 */ /* 0x000fe20000000023 */
[----:B------:R-:W-:Y:S02]  /*7c90*/  F2FP.SATFINITE.E5M2.F32.PACK_AB_MERGE_C R102, R9, R8, R102 ;  /* 0x000000080966723e */ /* 0x000fe40004806066 */
[----:B------:R-:W-:Y:S02]  /*7ca0*/  F2FP.SATFINITE.E5M2.F32.PACK_AB_MERGE_C R103, R13, R12, R103 ;  /* 0x0000000c0d67723e */ /* 0x000fe40004806067 */
[----:B------:R-:W-:Y:S02]  /*7cb0*/  F2FP.SATFINITE.E5M2.F32.PACK_AB_MERGE_C R104, R23, R18, RZ ;  /* 0x000000121768723e */ /* 0x000fe400048060ff */
[----:B------:R-:W-:Y:S01]  /*7cc0*/  F2FP.SATFINITE.E5M2.F32.PACK_AB_MERGE_C R105, R27, R22, RZ ;  /* 0x000000161b69723e */ /* 0x000fe200048060ff */
[----:B------:R1:W-:Y:S01]  /*7cd0*/  STS.128 [R84+UR44+0x2300], R100 ;  /* 0x0023006454007988 */ /* 0x0003e20008000c2c */
[----:B------:R-:W-:Y:S02]  /*7ce0*/  F2FP.SATFINITE.E5M2.F32.PACK_AB_MERGE_C R110, R31, R26, RZ ;  /* 0x0000001a1f6e723e */ /* 0x000fe400048060ff */
[----:B------:R-:W-:Y:S02]  /*7cf0*/  F2FP.SATFINITE.E5M2.F32.PACK_AB_MERGE_C R111, R35, R30, RZ ;  /* 0x0000001e236f723e */ /* 0x000fe400048060ff */
[----:B------:R-:W-:Y:S02]  /*7d00*/  F2FP.SATFINITE.E5M2.F32.PACK_AB_MERGE_C R104, R17, R16, R104 ;  /* 0x000000101168723e */ /* 0x000fe40004806068 */
[----:B------:R-:W-:Y:S02]  /*7d10*/  F2FP.SATFINITE.E5M2.F32.PACK_AB_MERGE_C R105, R21, R20, R105 ;  /* 0x000000141569723e */ /* 0x000fe40004806069 */
[----:B------:R-:W-:Y:S02]  /*7d20*/  F2FP.SATFINITE.E5M2.F32.PACK_AB_MERGE_C R106, R25, R24, R110 ;  /* 0x00000018196a723e */ /* 0x000fe4000480606e */
[----:B------:R-:W-:Y:S02]  /*7d30*/  F2FP.SATFINITE.E5M2.F32.PACK_AB_MERGE_C R107, R29, R28, R111 ;  /* 0x0000001c1d6b723e */ /* 0x000fe4000480606f */
[----:B------:R-:W-:Y:S02]  /*7d40*/  LEA R109, R93, UR44, 0x3 ;  /* 0x0000002c5d6d7c11 */ /* 0x000fe4000f8e18ff */
[----:B------:R-:W-:Y:S01]  /*7d50*/  @P6 SHF.L.U32 R110, R92, 0x1f, RZ ;  /* 0x0000001f5c6e6819 */ /* 0x000fe200000006ff */
[----:B------:R1:W-:Y:S01]  /*7d60*/  STS.128 [R98+0x2300], R104 ;  /* 0x0023006862007388 */ /* 0x0003e20000000c00 */
[----:B------:R-:W-:Y:S01]  /*7d70*/  @!PT LDS RZ, [RZ] ;  /* 0x00000000fffff984 */ /* 0x000fe20000000800 */
[----:B------:R-:W-:Y:S01]  /*7d80*/  @!PT LDS RZ, [RZ] ;  /* 0x00000000fffff984 */ /* 0x000fe20000000800 */
[----:B------:R-:W-:Y:S01]  /*7d90*/  @!PT LDS RZ, [RZ] ;  /* 0x00000000fffff984 */ /* 0x000fe20000000800 */
[----:B------:R-:W-:Y:S01]  /*7da0*/  @!PT LDS RZ, [RZ] ;  /* 0x00000000fffff984 */ /* 0x000fe20000000800 */
[----:B------:R2:W-:Y:S07]  /*7db0*/  MEMBAR.ALL.CTA ;  /* 0x0000000000007992 */ /* 0x0005ee0000008000 */
[----:B--2---:R-:W2:Y:S02]  /*7dc0*/  FENCE.VIEW.ASYNC.S ;  /* 0x00000000000073c6 */ /* 0x004ea40000000000 */
[----:B--2---:R-:W-:Y:S06]  /*7dd0*/  BAR.SYNC.DEFER_BLOCKING 0x1, 0x80 ;  /* 0x0042000000007b1d */ /* 0x004fec0000010000 */
[----:B------:R-:W-:Y:S05]  /*7de0*/  @P0 BRA `(.L_x_136) ;  /* 0x00000000003c0947 */ /* 0x000fea0003800000 */
[----:B------:R-:W2:Y:S01]  /*7df0*/  LDCU.64 UR6, c[0x0][0x348] ;  /* 0x00006900ff0677ac */ /* 0x000ea20008000a00 */
[----:B------:R-:W-:Y:S01]  /*7e00*/  UIADD3 UR4, UPT, UPT, UR44, 0x2300, URZ ;  /* 0x000023002c047890 */ /* 0x000fe2000fffe0ff */
[----:B------:R-:W-:Y:S01]  /*7e10*/  UMOV UR51, UR36 ;  /* 0x0000002400337c82 */ /* 0x000fe20008000000 */
[----:B------:R-:W-:Y:S02]  /*7e20*/  UIADD3 UR9, UPT, UPT, UR49, 0x40, URZ ;  /* 0x0000004031097890 */ /* 0x000fe4000fffe0ff */
[----:B------:R-:W-:Y:S02]  /*7e30*/  UIADD3 UR8, UPT, UPT, UR44, 0x2b00, URZ ;  /* 0x00002b002c087890 */ /* 0x000fe4000fffe0ff */
[----:B------:R-:W-:Y:S01]  /*7e40*/  MOV R96, UR4 ;  /* 0x0000000400607c02 */ /* 0x000fe20008000f00 */
[----:B------:R-:W-:Y:S01]  /*7e50*/  UMOV UR10, UR50 ;  /* 0x00000032000a7c82 */ /* 0x000fe20008000000 */
[----:B------:R-:W-:Y:S02]  /*7e60*/  UMOV UR11, UR36 ;  /* 0x00000024000b7c82 */ /* 0x000fe40008000000 */
[----:B------:R-:W-:Y:S01]  /*7e70*/  R2UR UR48, R96 ;  /* 0x00000000603072ca */ /* 0x000fe200000e0000 */
[----:B--2---:R-:W-:Y:S04]  /*7e80*/  UIADD3 UR4, UP0, UPT, UR6, 0x680, URZ ;  /* 0x0000068006047890 */ /* 0x004fe8000ff1e0ff */
[----:B------:R-:W-:Y:S09]  /*7e90*/  UIADD3.X UR5, UPT, UPT, URZ, UR7, URZ, UP0, !UPT ;  /* 0x00000007ff057290 */ /* 0x000ff200087fe4ff */
[----:B------:R2:W-:Y:S01]  /*7ea0*/  UTMASTG.3D [UR48], [UR4] ;  /* 0x00000030040073b5 */ /* 0x0005e20008010000 */
[----:B------:R2:W-:Y:S01]  /*7eb0*/  UTMASTG.3D [UR8], [UR4] ;  /* 0x00000008040073b5 */ /* 0x0005e20008010000 */
[----:B------:R0:W-:Y:S01]  /*7ec0*/  UTMACMDFLUSH ;  /* 0x00000000000079b7 */ /* 0x0001e20000000000 */
[----:B--2---:R-:W-:Y:S04]  /*7ed0*/  DEPBAR.LE SB0, 0x1 ;  /* 0x000080400000791a */ /* 0x004fe80000000000 */
.L_x_136:
[----:B------:R-:W-:Y:S05]  /*7ee0*/  BSYNC.RECONVERGENT B0 ;  /* 0x0000000000007941 */ /* 0x000fea0003800200 */
.L_x_135:
[----:B------:R-:W-:Y:S06]  /*7ef0*/  BAR.SYNC.DEFER_BLOCKING 0x1, 0x80 ;  /* 0x0042000000007b1d */ /* 0x000fec0000010000 */
[----:B------:R-:W2:Y:S01]  /*7f00*/  @P6 SYNCS.PHASECHK.TRANS64.TRYWAIT P0, [R109+URZ+0x1a0], R110 ;  /* 0x0001a06e6d0065a7 */ /* 0x000ea200080011ff */
[----:B------:R-:W-:Y:S01]  /*7f10*/  BSSY B1, `(.L_x_137) ;  /* 0x0000020000017945 */ /* 0x000fe20003800000 */
[----:B--2---:R-:W-:Y:S03]  /*7f20*/  @P6 SEL R71, RZ, 0x1, !P0 ;  /* 0x00000001ff476807 */ /* 0x004fe60004000000 */
[----:B------:R-:W-:Y:S05]  /*7f30*/  @!P6 BRA `(.L_x_138) ;  /* 0x000000000074e947 */ /* 0x000fea0003800000 */
[----:B------:R-:W-:Y:S01]  /*7f40*/  ISETP.NE.AND P1, PT, R99, RZ, PT ;  /* 0x000000ff6300720c */ /* 0x000fe20003f25270 */
[----:B------:R-:W-:Y:S01]  /*7f50*/  BSSY B0, `(.L_x_139) ;  /* 0x0000009000007945 */ /* 0x000fe20003800000 */
[----:B------:R-:W-:Y:S11]  /*7f60*/  ISETP.NE.AND P0, PT, R71, RZ, PT ;  /* 0x000000ff4700720c */ /* 0x000ff60003f05270 */
[----:B------:R-:W-:Y:S05]  /*7f70*/  @P1 IMAD R0, R93, 0x1000, R84 ;  /* 0x000010005d001824 */ /* 0x000fea00078e0254 */
[----:B------:R-:W-:Y:S05]  /*7f80*/  @P1 IADD3 R3, PT, PT, R0, UR44, RZ ;  /* 0x0000002c00031c10 */ /* 0x000fea000fffe0ff */
[----:B------:R-:W-:Y:S01]  /*7f90*/  @P1 IMAD.IADD R3, R3, 0x1, R108 ;  /* 0x0000000103031824 */ /* 0x000fe200078e026c */
[----:B------:R-:W-:Y:S06]  /*7fa0*/  @P0 BRA `(.L_x_140) ;  /* 0x00000000000c0947 */ /* 0x000fec0003800000 */
[----:B------:R-:W-:Y:S04]  /*7fb0*/  SHF.L.U32 R2, R92, 0x1f, RZ ;  /* 0x0000001f5c027819 */ /* 0x000fe800000006ff */
[----:B------:R-:W2:Y:S02]  /*7fc0*/  SYNCS.PHASECHK.TRANS64.TRYWAIT P0, [R109+URZ+0x1a0], R2 ;  /* 0x0001a0026d0075a7 */ /* 0x000ea400080011ff */
[----:B--2---:R-:W-:Y:S05]  /*7fd0*/  @!P0 BRA `(.L_x_141) ;  /* 0x0000002000208947 */ /* 0x004fea0003800000 */
.L_x_140:
[----:B------:R-:W-:Y:S05]  /*7fe0*/  BSYNC B0 ;  /* 0x0000000000007941 */ /* 0x000fea0003800000 */
.L_x_139:
[----:B------:R-:W-:Y:S01]  /*7ff0*/  ISETP.NE.AND P0, PT, R99, RZ, PT ;  /* 0x000000ff6300720c */ /* 0x000fe20003f05270 */
[----:B--2---:R-:W-:Y:S02]  /*8000*/  VIADD R109, R109, 0x1b0 ;  /* 0x000001b06d6d7836 */ /* 0x004fe40000000000 */
[----:B------:R-:W-:Y:S02]  /*8010*/  IMAD.U32 R2, RZ, RZ, UR46 ;  /* 0x0000002eff027e24 */ /* 0x000fe4000f8e00ff */
[----:B------:R-:W-:Y:S03]  /*8020*/  VIADD R93, R93, 0x1 ;  /* 0x000000015d5d7836 */ /* 0x000fe60000000000 */
[----:B------:R-:W-:Y:S05]  /*8030*/  PRMT R2, R2, 0x654, R109 ;  /* 0x0000065402027816 */ /* 0x000fea000000006d */
[----:B------:R2:W3:Y:S04]  /*8040*/  @P0 LDS.128 R72, [R0+UR44+0x300] ;  /* 0x0003002c00480984 */ /* 0x0004e80008000c00 */
[----:B------:R2:W4:Y:S01]  /*8050*/  @P0 LDS.128 R76, [R3+0x300] ;  /* 0x00030000034c0984 */ /* 0x0005220000000c00 */
        /* <DEDUP_REMOVED lines=11> */
.L_x_138:
[----:B------:R-:W-:Y:S05]  /*8110*/  BSYNC B1 ;  /* 0x0000000000017941 */ /* 0x000fea0003800000 */
.L_x_137:
[----:B--2---:R-:W-:Y:S05]  /*8120*/  VIADD R0, R39, 0x20 ;  /* 0x0000002027007836 */ /* 0x004fea0000000000 */
[----:B------:R-:W-:Y:S04]  /*8130*/  SHF.R.U32.HI R0, RZ, 0x15, R0 ;  /* 0x00000015ff007819 */ /* 0x000fe80000011600 */
[----:B------:R-:W-:Y:S11]  /*8140*/  LOP3.LUT P0, RZ, R0, 0x3, R87, 0x48, !PT ;  /* 0x0000000300ff7812 */ /* 0x000ff60007804857 */
[----:B------:R-:W-:Y:S02]  /*8150*/  @!UPT UIADD3 URZ, UPT, UPT, URZ, URZ, URZ ;  /* 0x000000fffffff290 */ /* 0x000fe4000fffe0ff */
[----:B------:R-:W-:Y:S05]  /*8160*/  @!P0 BRA `(.L_x_142) ;  /* 0x0000000000408947 */ /* 0x000fea0003800000 */
[----:B------:R-:W2:Y:S01]  /*8170*/  LDCU.64 UR8, c[0x4][0x70] ;  /* 0x01000e00ff0877ac */ /* 0x000ea20008000a00 */
[----:B------:R-:W-:Y:S01]  /*8180*/  MOV R3, 0x0 ;  /* 0x0000000000037802 */ /* 0x000fe20000000f00 */
[----:B------:R-:W-:Y:S02]  /*8190*/  HFMA2 R12, -RZ, RZ, 0, 5.9604644775390625e-08 ;  /* 0x00000001ff0c7431 */ /* 0x000fe400000001ff */
[----:B------:R-:W-:Y:S02]  /*81a0*/  IMAD.MOV.U32 R8, RZ, RZ, 0x192 ;  /* 0x00000192ff087424 */ /* 0x000fe400078e00ff */
[----:B------:R-:W-:Y:S01]  /*81b0*/  IMAD.MOV.U32 R13, RZ, RZ, RZ ;  /* 0x000000ffff0d7224 */ /* 0x000fe200078e00ff */
[----:B------:R-:W5:Y:S01]  /*81c0*/  LDCU.64 UR6, c[0x4][0x78] ;  /* 0x01000f00ff0677ac */ /* 0x000f620008000a00 */
[----:B------:R-:W1:Y:S01]  /*81d0*/  LDC.64 R2, c[0x4][R3] ;  /* 0x0100000003027b82 */ /* 0x000e620000000a00 */
[----:B------:R-:W3:Y:S01]  /*81e0*/  LDCU.64 UR4, c[0x4][0x10] ;  /* 0x01000200ff0477ac */ /* 0x000ee20008000a00 */
[----:B--2---:R-:W-:Y:S01]  /*81f0*/  MOV R5, UR9 ;  /* 0x0000000900057c02 */ /* 0x004fe20008000f00 */
[----:B------:R-:W-:Y:S01]  /*8200*/  IMAD.U32 R4, RZ, RZ, UR8 ;  /* 0x00000008ff047e24 */ /* 0x000fe2000f8e00ff */
[----:B-----5:R-:W-:Y:S01]  /*8210*/  MOV R7, UR7 ;  /* 0x0000000700077c02 */ /* 0x020fe20008000f00 */
[----:B------:R-:W-:Y:S01]  /*8220*/  IMAD.U32 R6, RZ, RZ, UR6 ;  /* 0x00000006ff067e24 */ /* 0x000fe2000f8e00ff */
[----:B---3--:R-:W-:Y:S01]  /*8230*/  MOV R11, UR5 ;  /* 0x00000005000b7c02 */ /* 0x008fe20008000f00 */
[----:B------:R-:W-:Y:S02]  /*8240*/  IMAD.U32 R10, RZ, RZ, UR4 ;  /* 0x00000004ff0a7e24 */ /* 0x000fe4000f8e00ff */
[----:B------:R-:W-:Y:S07]  /*8250*/  LEPC R20, `(.L_x_142) ;  /* 0x000000001014794e */ /* 0x000fee0000000000 */
[----:B-1--4-:R-:W-:Y:S05]  /*8260*/  CALL.ABS.NOINC R2 ;  /* 0x0000000002007343 */ /* 0x012fea0003c00000 */
.L_x_142:
[----:B------:R-:W-:Y:S01]  /*8270*/  ISETP.NE.AND P0, PT, R97, RZ, PT ;  /* 0x000000ff6100720c */ /* 0x000fe20003f05270 */
[----:B------:R-:W-:Y:S05]  /*8280*/  WARPSYNC.ALL ;  /* 0x0000000000007948 */ /* 0x000fea0003800000 */
[----:B------:R-:W-:Y:S01]  /*8290*/  R2UR UR4, R39 ;  /* 0x00000000270472ca */ /* 0x000fe200000e0000 */
[----:B------:R-:W-:Y:S01]  /*82a0*/  BSSY.RECONVERGENT B0, `(.L_x_143) ;  /* 0x00000a0000007945 */ /* 0x000fe20003800200 */
[-C--:B---3--:R-:W-:Y:S02]  /*82b0*/  F2FP.F16.E5M2.UNPACK_B R42, R72.reuse ;  /* 0x00000048ff2a723e */ /* 0x088fe400020004ff */
[----:B------:R-:W-:Y:S02]  /*82c0*/  F2FP.F16.E5M2.UNPACK_B R72, R72.H1 ;  /* 0x00000048ff48723e */ /* 0x000fe400030004ff */
[-C--:B------:R-:W-:Y:S01]  /*82d0*/  F2FP.F16.E5M2.UNPACK_B R46, R73.reuse ;  /* 0x00000049ff2e723e */ /* 0x080fe200020004ff */
[--C-:B------:R-:W-:Y:S01]  /*82e0*/  HADD2.F32 R40, -RZ, R42.reuse.H0_H0 ;  /* 0x2000002aff287230 */ /* 0x100fe20000004100 */
[----:B------:R-:W-:Y:S01]  /*82f0*/  F2FP.F16.E5M2.UNPACK_B R73, R73.H1 ;  /* 0x00000049ff49723e */ /* 0x000fe200030004ff */
[----:B------:R-:W-:Y:S01]  /*8300*/  HADD2.F32 R42, -RZ, R42.H1_H1 ;  /* 0x3000002aff2a7230 */ /* 0x000fe20000004100 */
[-C--:B------:R-:W-:Y:S01]  /*8310*/  F2FP.F16.E5M2.UNPACK_B R50, R74.reuse ;  /* 0x0000004aff32723e */ /* 0x080fe200020004ff */
[----:B------:R-:W-:Y:S01]  /*8320*/  HADD2.F32 R43, -RZ, R72.H0_H0 ;  /* 0x20000048ff2b7230 */ /* 0x000fe20000004100 */
[----:B------:R-:W-:Y:S01]  /*8330*/  F2FP.F16.E5M2.UNPACK_B R74, R74.H1 ;  /* 0x0000004aff4a723e */ /* 0x000fe200030004ff */
[----:B------:R-:W2:Y:S01]  /*8340*/  LDTM.x32 R4, tmem[UR4+0x20] ;  /* 0x00002004000479ee */ /* 0x000ea200082c0000 */
[----:B------:R-:W-:Y:S01]  /*8350*/  NOP ;  /* 0x0000000000007918 */ /* 0x000fe20000000000 */
[----:B------:R-:W-:Y:S01]  /*8360*/  IADD3 R90, PT, PT, R90, 0x210, RZ ;  /* 0x000002105a5a7810 */ /* 0x000fe20007ffe0ff */
[--C-:B------:R-:W-:Y:S01]  /*8370*/  HADD2.F32 R45, -RZ, R46.reuse.H0_H0 ;  /* 0x2000002eff2d7230 */ /* 0x100fe20000004100 */
[----:B------:R-:W-:Y:S01]  /*8380*/  F2FP.F16.E5M2.UNPACK_B R54, R75 ;  /* 0x0000004bff36723e */ /* 0x000fe200020004ff */
[----:B------:R-:W-:Y:S01]  /*8390*/  HADD2.F32 R46, -RZ, R46.H1_H1 ;  /* 0x3000002eff2e7230 */ /* 0x000fe20000004100 */
[----:B------:R-:W-:Y:S01]  /*83a0*/  LOP3.LUT R90, R90, 0xfefffff8, RZ, 0xc0, !PT ;  /* 0xfefffff85a5a7812 */ /* 0x000fe200078ec0ff */
[--C-:B------:R-:W-:Y:S01]  /*83b0*/  HADD2.F32 R49, -RZ, R50.reuse.H0_H0 ;  /* 0x20000032ff317230 */ /* 0x100fe20000004100 */
[----:B----4-:R-:W-:Y:S01]  /*83c0*/  F2FP.F16.E5M2.UNPACK_B R58, R76 ;  /* 0x0000004cff3a723e */ /* 0x010fe200020004ff */
[----:B------:R-:W-:Y:S01]  /*83d0*/  HADD2.F32 R50, -RZ, R50.H1_H1 ;  /* 0x30000032ff327230 */ /* 0x000fe20000004100 */
[----:B--2---:R2:W-:Y:S01]  /*83e0*/  SYNCS.ARRIVE.TRANS64.RED.A1T0 RZ, [R90+URZ], RZ ;  /* 0x000000ff5aff79a7 */ /* 0x0045e200081004ff */
[--C-:B------:R-:W-:Y:S01]  /*83f0*/  HADD2.F32 R53, -RZ, R54.reuse.H0_H0 ;  /* 0x20000036ff357230 */ /* 0x100fe20000004100 */
[----:B------:R-:W-:Y:S01]  /*8400*/  F2FP.F16.E5M2.UNPACK_B R62, R77 ;  /* 0x0000004dff3e723e */ /* 0x000fe200020004ff */
[----:B------:R-:W-:Y:S01]  /*8410*/  HADD2.F32 R54, -RZ, R54.H1_H1 ;  /* 0x30000036ff367230 */ /* 0x000fe20000004100 */
[----:B------:R-:W-:Y:S01]  /*8420*/  F2FP.F16.E5M2.UNPACK_B R66, R78 ;  /* 0x0000004eff42723e */ /* 0x000fe200020004ff */
[--C-:B------:R-:W-:Y:S01]  /*8430*/  HADD2.F32 R57, -RZ, R58.reuse.H0_H0 ;  /* 0x2000003aff397230 */ /* 0x100fe20000004100 */
[----:B------:R-:W-:Y:S01]  /*8440*/  F2FP.F16.E5M2.UNPACK_B R70, R79 ;  /* 0x0000004fff46723e */ /* 0x000fe200020004ff */
[----:B------:R-:W-:Y:S01]  /*8450*/  HADD2.F32 R58, -RZ, R58.H1_H1 ;  /* 0x3000003aff3a7230 */ /* 0x000fe20000004100 */
[----:B------:R-:W-:Y:S01]  /*8460*/  F2FP.F16.E5M2.UNPACK_B R75, R75.H1 ;  /* 0x0000004bff4b723e */ /* 0x000fe200030004ff */
[--C-:B------:R-:W-:Y:S01]  /*8470*/  HADD2.F32 R61, -RZ, R62.reuse.H0_H0 ;  /* 0x2000003eff3d7230 */ /* 0x100fe20000004100 */
[----:B------:R-:W-:Y:S01]  /*8480*/  F2FP.F16.E5M2.UNPACK_B R76, R76.H1 ;  /* 0x0000004cff4c723e */ /* 0x000fe200030004ff */
[----:B------:R-:W-:Y:S01]  /*8490*/  HADD2.F32 R63, -RZ, R62.H1_H1 ;  /* 0x3000003eff3f7230 */ /* 0x000fe20000004100 */
[----:B------:R-:W-:Y:S01]  /*84a0*/  F2FP.F16.E5M2.UNPACK_B R77, R77.H1 ;  /* 0x0000004dff4d723e */ /* 0x000fe200030004ff */
[--C-:B------:R-:W-:Y:S02]  /*84b0*/  HADD2.F32 R65, -RZ, R66.reuse.H0_H0 ;  /* 0x20000042ff417230 */ /* 0x100fe40000004100 */
[C---:B------:R-:W-:Y:S01]  /*84c0*/  FMUL R4, R38.reuse, R4 ;  /* 0x0000000426047220 */ /* 0x040fe20000400000 */
        /* <DEDUP_REMOVED lines=16> */
[--C-:B------:R-:W-:Y:S02]  /*85d0*/  HADD2.F32 R69, -RZ, R70.reuse.H0_H0 ;  /* 0x20000046ff457230 */ /* 0x100fe40000004100 */
[C---:B------:R-:W-:Y:S01]  /*85e0*/  FMUL R28, R38.reuse, R32 ;  /* 0x00000020261c7220 */ /* 0x040fe20000400000 */
[----:B------:R-:W-:Y:S02]  /*85f0*/  HADD2.F32 R70, -RZ, R70.H1_H1 ;  /* 0x30000046ff467230 */ /* 0x000fe40000004100 */
[C---:B------:R-:W-:Y:S01]  /*8600*/  FMUL R29, R38.reuse, R33 ;  /* 0x00000021261d7220 */ /* 0x040fe20000400000 */
[----:B------:R-:W-:Y:S02]  /*8610*/  HADD2.F32 R44, -RZ, R72.H1_H1 ;  /* 0x30000048ff2c7230 */ /* 0x000fe40000004100 */
[C---:B------:R-:W-:Y:S01]  /*8620*/  FMUL R6, R38.reuse, R6 ;  /* 0x0000000626067220 */ /* 0x040fe20000400000 */
[C---:B------:R-:W-:Y:S01]  /*8630*/  FMUL R7, R38.reuse, R7 ;  /* 0x0000000726077220 */ /* 0x040fe20000400000 */
[--C-:B------:R-:W-:Y:S02]  /*8640*/  HADD2.F32 R47, -RZ, R73.reuse.H0_H0 ;  /* 0x20000049ff2f7230 */ /* 0x100fe40000004100 */
[C---:B------:R-:W-:Y:S01]  /*8650*/  FMUL R10, R38.reuse, R10 ;  /* 0x0000000a260a7220 */ /* 0x040fe20000400000 */
[C---:B------:R-:W-:Y:S01]  /*8660*/  FFMA R6, R41.reuse, R43, R6 ;  /* 0x0000002b29067223 */ /* 0x040fe20000000006 */
[----:B------:R-:W-:Y:S02]  /*8670*/  HADD2.F32 R48, -RZ, R73.H1_H1 ;  /* 0x30000049ff307230 */ /* 0x000fe40000004100 */
[C---:B------:R-:W-:Y:S01]  /*8680*/  FFMA R7, R41.reuse, R44, R7 ;  /* 0x0000002c29077223 */ /* 0x040fe20000000007 */
[C---:B------:R-:W-:Y:S01]  /*8690*/  FFMA R8, R41.reuse, R45, R8 ;  /* 0x0000002d29087223 */ /* 0x040fe20000000008 */
[C---:B------:R-:W-:Y:S01]  /*86a0*/  FFMA R9, R41.reuse, R46, R9 ;  /* 0x0000002e29097223 */ /* 0x040fe20000000009 */
[----:B------:R-:W-:Y:S01]  /*86b0*/  FFMA R10, R41, R47, R10 ;  /* 0x0000002f290a7223 */ /* 0x000fe2000000000a */
[C---:B------:R-:W-:Y:S01]  /*86c0*/  FMUL R11, R38.reuse, R11 ;  /* 0x0000000b260b7220 */ /* 0x040fe20000400000 */
[----:B------:R-:W-:Y:S01]  /*86d0*/  F2FP.F16.E5M2.UNPACK_B R78, R78.H1 ;  /* 0x0000004eff4e723e */ /* 0x000fe200030004ff */
[--C-:B------:R-:W-:Y:S01]  /*86e0*/  HADD2.F32 R51, -RZ, R74.reuse.H0_H0 ;  /* 0x2000004aff337230 */ /* 0x100fe20000004100 */
[----:B-1----:R-:W-:Y:S01]  /*86f0*/  F2FP.SATFINITE.E5M2.F32.PACK_AB_MERGE_C R100, R7, R6, RZ ;  /* 0x000000060764723e */ /* 0x002fe200048060ff */
[C---:B------:R-:W-:Y:S01]  /*8700*/  FFMA R11, R41.reuse, R48, R11 ;  /* 0x00000030290b7223 */ /* 0x040fe2000000000b */
[C---:B------:R-:W-:Y:S01]  /*8710*/  FFMA R12, R41.reuse, R49, R12 ;  /* 0x00000031290c7223 */ /* 0x040fe2000000000c */
[----:B------:R-:W-:Y:S01]  /*8720*/  FFMA R13, R41, R50, R13 ;  /* 0x00000032290d7223 */ /* 0x000fe2000000000d */
[----:B------:R-:W-:Y:S01]  /*8730*/  F2FP.SATFINITE.E5M2.F32.PACK_AB_MERGE_C R100, R5, R4, R100 ;  /* 0x000000040564723e */ /* 0x000fe20004806064 */
[----:B------:R-:W-:Y:S01]  /*8740*/  HADD2.F32 R52, -RZ, R74.H1_H1 ;  /* 0x3000004aff347230 */ /* 0x000fe20000004100 */
[----:B------:R-:W-:Y:S01]  /*8750*/  F2FP.SATFINITE.E5M2.F32.PACK_AB_MERGE_C R101, R11, R10, RZ ;  /* 0x0000000a0b65723e */ /* 0x000fe200048060ff */
[C---:B------:R-:W-:Y:S01]  /*8760*/  FMUL R14, R38.reuse, R14 ;  /* 0x0000000e260e7220 */ /* 0x040fe20000400000 */
[C---:B------:R-:W-:Y:S01]  /*8770*/  FMUL R15, R38.reuse, R15 ;  /* 0x0000000f260f7220 */ /* 0x040fe20000400000 */
[--C-:B------:R-:W-:Y:S01]  /*8780*/  HADD2.F32 R55, -RZ, R75.reuse.H0_H0 ;  /* 0x2000004bff377230 */ /* 0x100fe20000004100 */
[----:B------:R-:W-:Y:S01]  /*8790*/  F2FP.SATFINITE.E5M2.F32.PACK_AB_MERGE_C R101, R9, R8, R101 ;  /* 0x000000080965723e */ /* 0x000fe20004806065 */
[C---:B------:R-:W-:Y:S01]  /*87a0*/  FFMA R14, R41.reuse, R51, R14 ;  /* 0x00000033290e7223 */ /* 0x040fe2000000000e */
[C---:B------:R-:W-:Y:S01]  /*87b0*/  FFMA R15, R41.reuse, R52, R15 ;  /* 0x00000034290f7223 */ /* 0x040fe2000000000f */
[C---:B------:R-:W-:Y:S01]  /*87c0*/  FFMA R16, R41.reuse, R53, R16 ;  /* 0x0000003529107223 */ /* 0x040fe20000000010 */
[C---:B------:R-:W-:Y:S01]  /*87d0*/  FFMA R17, R41.reuse, R54, R17 ;  /* 0x0000003629117223 */ /* 0x040fe20000000011 */
        /* <DEDUP_REMOVED lines=15> */
[C---:B------:R-:W-:Y:S01]  /*88d0*/  FFMA R23, R41.reuse, R60, R23 ;  /* 0x0000003c29177223 */ /* 0x040fe20000000017 */
[C---:B------:R-:W-:Y:S01]  /*88e0*/  FMUL R27, R38.reuse, R27 ;  /* 0x0000001b261b7220 */ /* 0x040fe20000400000 */
[C---:B------:R-:W-:Y:S01]  /*88f0*/  FFMA R0, R41.reuse, R61, R0 ;  /* 0x0000003d29007223 */ /* 0x040fe20000000000 */
[----:B------:R-:W-:Y:S01]  /*8900*/  F2FP.F16.E5M2.UNPACK_B R79, R79.H1 ;  /* 0x0000004fff4f723e */ /* 0x000fe200030004ff */
        /* <DEDUP_REMOVED lines=16> */
[----:B------:R-:W-:Y:S01]  /*8a10*/  FFMA R28, R41, R69, R28 ;  /* 0x00000045291c7223 */ /* 0x000fe2000000001c */
[----:B------:R-:W-:Y:S01]  /*8a20*/  F2FP.SATFINITE.E5M2.F32.PACK_AB_MERGE_C R103, R19, R18, RZ ;  /* 0x000000121367723e */ /* 0x000fe200048060ff */
        /* <DEDUP_REMOVED lines=14> */
[----:B--2---:R-:W-:Y:S03]  /*8b10*/  IADD3 R90, PT, PT, R36, 0x1, RZ ;  /* 0x00000001245a7810 */ /* 0x004fe60007ffe0ff */
        /* <DEDUP_REMOVED lines=10> */
[----:B------:R-:W-:Y:S02]  /*8bc0*/  UIADD3 UR13, UPT, UPT, UR49, 0x20, URZ ;  /* 0x00000020310d7890 */ /* 0x000fe4000fffe0ff */
[----:B------:R-:W-:Y:S01]  /*8bd0*/  UIADD3 UR12, UPT, UPT, UR44, 0x3300, URZ ;  /* 0x000033002c0c7890 */ /* 0x000fe2000fffe0ff */
[----:B------:R-:W-:Y:S01]  /*8be0*/  UMOV UR14, UR50 ;  /* 0x00000032000e7c82 */ /* 0x000fe20008000000 */
[----:B------:R-:W-:Y:S01]  /*8bf0*/  UMOV UR15, UR36 ;  /* 0x00000024000f7c82 */ /* 0x000fe20008000000 */
[----:B------:R-:W-:Y:S02]  /*8c00*/  UIADD3 UR9, UPT, UPT, UR49, 0x60, URZ ;  /* 0x0000006031097890 */ /* 0x000fe4000fffe0ff */
[----:B------:R-:W-:Y:S01]  /*8c10*/  UIADD3 UR8, UPT, UPT, UR44, 0x3b00, URZ ;  /* 0x00003b002c087890 */ /* 0x000fe2000fffe0ff */
[----:B------:R-:W-:Y:S01]  /*8c20*/  UMOV UR10, UR50 ;  /* 0x00000032000a7c82 */ /* 0x000fe20008000000 */
[----:B------:R-:W-:Y:S01]  /*8c30*/  UMOV UR11, UR36 ;  /* 0x00000024000b7c82 */ /* 0x000fe20008000000 */
[----:B--2---:R-:W-:Y:S04]  /*8c40*/  UIADD3 UR4, UP0, UPT, UR6, 0x680, URZ ;  /* 0x0000068006047890 */ /* 0x004fe8000ff1e0ff */
[----:B------:R-:W-:Y:S09]  /*8c50*/  UIADD3.X UR5, UPT, UPT, URZ, UR7, URZ, UP0, !UPT ;  /* 0x00000007ff057290 */ /* 0x000ff200087fe4ff */
[----:B------:R2:W-:Y:S01]  /*8c60*/  UTMASTG.3D [UR12], [UR4] ;  /* 0x0000000c040073b5 */ /* 0x0005e20008010000 */
[----:B------:R2:W-:Y:S01]  /*8c70*/  UTMASTG.3D [UR8], [UR4] ;  /* 0x00000008040073b5 */ /* 0x0005e20008010000 */
[----:B------:R0:W-:Y:S01]  /*8c80*/  UTMACMDFLUSH ;  /* 0x00000000000079b7 */ /* 0x0001e20000000000 */
[----:B--2---:R-:W-:Y:S04]  /*8c90*/  DEPBAR.LE SB0, 0x1 ;  /* 0x000080400000791a */ /* 0x004fe80000000000 */
.L_x_144:
[----:B------:R-:W-:Y:S05]  /*8ca0*/  BSYNC.RECONVERGENT B0 ;  /* 0x0000000000007941 */ /* 0x000fea0003800200 */
.L_x_143:
[----:B------:R-:W-:Y:S01]  /*8cb0*/  R2UR UR4, R88 ;  /* 0x00000000580472ca */ /* 0x000fe200000e0000 */
[----:B------:R-:W-:Y:S01]  /*8cc0*/  BAR.SYNC.DEFER_BLOCKING 0x1, 0x80 ;  /* 0x0042000000007b1d */ /* 0x000fe20000010000 */
[----:B------:R-:W-:Y:S01]  /*8cd0*/  ISETP.NE.AND P0, PT, R91, 0x2, PT ;  /* 0x000000025b00780c */ /* 0x000fe20003f05270 */
[----:B------:R-:W-:Y:S01]  /*8ce0*/  UISETP.NE.AND UP0, UPT, UR45, URZ, UPT ;  /* 0x000000ff2d00728c */ /* 0x000fe2000bf05270 */
[----:B------:R-:W-:Y:S01]  /*8cf0*/  ISETP.NE.AND P1, PT, R90, 0x4, PT ;  /* 0x000000045a00780c */ /* 0x000fe20003f25270 */
[----:B------:R-:W-:Y:S01]  /*8d00*/  UIADD3 UR24, UPT, UPT, UR37, UR63, URZ ;  /* 0x0000003f25187290 */ /* 0x000fe2000fffe0ff */
[----:B------:R-:W-:Y:S02]  /*8d10*/  SEL R3, RZ, 0x1, P0 ;  /* 0x00000001ff037807 */ /* 0x000fe40000000000 */
[----:B------:R-:W-:Y:S02]  /*8d20*/  SEL R0, RZ, 0x1, P1 ;  /* 0x00000001ff007807 */ /* 0x000fe40000800000 */
[----:B------:R-:W-:Y:S02]  /*8d30*/  LOP3.LUT R94, R94, R3, RZ, 0x3c, !PT ;  /* 0x000000035e5e7212 */ /* 0x000fe400078e3cff */
[----:B------:R-:W-:Y:S01]  /*8d40*/  LOP3.LUT R95, R95, R0, RZ, 0x3c, !PT ;  /* 0x000000005f5f7212 */ /* 0x000fe200078e3cff */
[----:B------:R-:W-:Y:S01]  /*8d50*/  UIADD3 UR20, UPT, UPT, UR38, UR4, URZ ;  /* 0x0000000426147290 */ /* 0x000fe2000fffe0ff */
[----:B------:R-:W-:Y:S02]  /*8d60*/  SEL R91, R91, RZ, P0 ;  /* 0x000000ff5b5b7207 */ /* 0x000fe40000000000 */
[----:B------:R-:W-:Y:S01]  /*8d70*/  SEL R36, R90, RZ, P1 ;  /* 0x000000ff5a247207 */ /* 0x000fe20000800000 */
[----:B------:R-:W-:Y:S01]  /*8d80*/  UMOV UR36, UR59 ;  /* 0x0000003b00247c82 */ /* 0x000fe20008000000 */
[----:B------:R-:W-:Y:S07]  /*8d90*/  BRA.U UP0, `(.L_x_145) ;  /* 0xffffffd500787547 */ /* 0x000fee000b83ffff */
[----:B------:R-:W-:Y:S05]  /*8da0*/  EXIT ;  /* 0x000000000000794d */ /* 0x000fea0003800000 */
.L_x_25:
[----:B--2---:R2:W3:Y:S02]  /*8db0*/  SYNCS.PHASECHK.TRANS64.TRYWAIT P0, [R3+URZ+0x240], R2 ;  /* 0x00024002030075a7 */ /* 0x0044e400080011ff */
[----:B---3--:R-:W-:Y:S05]  /*8dc0*/  @!P0 NANOSLEEP.SYNCS 0x989680 ;  /* 0x009896800000895d */ /* 0x008fea0003900000 */
[----:B------:R-:W3:Y:S02]  /*8dd0*/  @!P0 SYNCS.PHASECHK.TRANS64 P0, [R3+URZ+0x240], R2 ;  /* 0x00024002030085a7 */ /* 0x000ee400080010ff */
[----:B---3--:R-:W-:Y:S05]  /*8de0*/  @!P0 BRA `(.L_x_25) ;  /* 0xfffffffc00f08947 */ /* 0x008fea000383ffff */
[----:B------:R-:W-:Y:S05]  /*8df0*/  BRA `(.L_x_146) ;  /* 0xffffff8c00b47947 */ /* 0x000fea000383ffff */
.L_x_28:
[----:B-1----:R-:W-:-:S07]  /*8e00*/  MOV R0, UR33 ;  /* 0x0000002100007c02 */ /* 0x002fce0008000f00 */
.L_x_147:
[----:B-1----:R1:W2:Y:S02]  /*8e10*/  SYNCS.PHASECHK.TRANS64.TRYWAIT P0, [R0+URZ+0xd0], R3 ;  /* 0x0000d003000075a7 */ /* 0x0022a400080011ff */
[----:B--2---:R-:W-:Y:S05]  /*8e20*/  @!P0 NANOSLEEP.SYNCS 0x989680 ;  /* 0x009896800000895d */ /* 0x004fea0003900000 */
[----:B------:R-:W2:Y:S02]  /*8e30*/  @!P0 SYNCS.PHASECHK.TRANS64 P0, [R0+URZ+0xd0], R3 ;  /* 0x0000d003000085a7 */ /* 0x000ea400080010ff */
[----:B--2---:R-:W-:Y:S05]  /*8e40*/  @!P0 BRA `(.L_x_147) ;  /* 0xfffffffc00f08947 */ /* 0x004fea000383ffff */
[----:B------:R-:W-:Y:S05]  /*8e50*/  BRA `(.L_x_27) ;  /* 0xffffff90000c7947 */ /* 0x000fea000383ffff */
.L_x_35:
[----:B-1----:R-:W-:-:S07]  /*8e60*/  MOV R0, UR17 ;  /* 0x0000001100007c02 */ /* 0x002fce0008000f00 */
.L_x_148:
[----:B-1----:R1:W2:Y:S02]  /*8e70*/  SYNCS.PHASECHK.TRANS64.TRYWAIT P0, [R0+URZ+0xd0], R3 ;  /* 0x0000d003000075a7 */ /* 0x0022a400080011ff */
[----:B--2---:R-:W-:Y:S05]  /*8e80*/  @!P0 NANOSLEEP.SYNCS 0x989680 ;  /* 0x009896800000895d */ /* 0x004fea0003900000 */
[----:B------:R-:W2:Y:S02]  /*8e90*/  @!P0 SYNCS.PHASECHK.TRANS64 P0, [R0+URZ+0xd0], R3 ;  /* 0x0000d003000085a7 */ /* 0x000ea400080010ff */
[----:B--2---:R-:W-:Y:S05]  /*8ea0*/  @!P0 BRA `(.L_x_148) ;  /* 0xfffffffc00f08947 */ /* 0x004fea000383ffff */
[----:B------:R-:W-:Y:S05]  /*8eb0*/  BRA `(.L_x_34) ;  /* 0xffffff9000cc7947 */ /* 0x000fea000383ffff */
.L_x_40:
[----:B-1----:R1:W2:Y:S02]  /*8ec0*/  SYNCS.PHASECHK.TRANS64.TRYWAIT P0, [R3+URZ+0x1d0], R0 ;  /* 0x0001d000030075a7 */ /* 0x0022a400080011ff */
[----:B--2---:R-:W-:Y:S05]  /*8ed0*/  @!P0 NANOSLEEP.SYNCS 0x989680 ;  /* 0x009896800000895d */ /* 0x004fea0003900000 */
[----:B------:R-:W2:Y:S02]  /*8ee0*/  @!P0 SYNCS.PHASECHK.TRANS64 P0, [R3+URZ+0x1d0], R0 ;  /* 0x0001d000030085a7 */ /* 0x000ea400080010ff */
[----:B--2---:R-:W-:Y:S05]  /*8ef0*/  @!P0 BRA `(.L_x_40) ;  /* 0xfffffffc00f08947 */ /* 0x004fea000383ffff */
[----:B------:R-:W-:Y:S05]  /*8f00*/  BRA `(.L_x_149) ;  /* 0xffffff9400747947 */ /* 0x000fea000383ffff */
.L_x_44:
[----:B-1----:R-:W-:-:S07]  /*8f10*/  MOV R0, UR4 ;  /* 0x0000000400007c02 */ /* 0x002fce0008000f00 */
.L_x_150:
[----:B-1----:R1:W2:Y:S02]  /*8f20*/  SYNCS.PHASECHK.TRANS64.TRYWAIT P0, [R0+URZ], R3 ;  /* 0x00000003000075a7 */ /* 0x0022a400080011ff */
[----:B--2---:R-:W-:Y:S05]  /*8f30*/  @!P0 NANOSLEEP.SYNCS 0x989680 ;  /* 0x009896800000895d */ /* 0x004fea0003900000 */
[----:B------:R-:W2:Y:S02]  /*8f40*/  @!P0 SYNCS.PHASECHK.TRANS64 P0, [R0+URZ], R3 ;  /* 0x00000003000085a7 */ /* 0x000ea400080010ff */
[----:B--2---:R-:W-:Y:S05]  /*8f50*/  @!P0 BRA `(.L_x_150) ;  /* 0xfffffffc00f08947 */ /* 0x004fea000383ffff */
[----:B------:R-:W-:Y:S05]  /*8f60*/  BRA `(.L_x_151) ;  /* 0xffffff9c001c7947 */ /* 0x000fea000383ffff */
.L_x_45:
[----:B------:R-:W-:-:S07]  /*8f70*/  MOV R0, UR5 ;  /* 0x0000000500007c02 */ /* 0x000fce0008000f00 */
.L_x_152:
[----:B-1----:R1:W2:Y:S02]  /*8f80*/  SYNCS.PHASECHK.TRANS64.TRYWAIT P0, [R0+URZ], R3 ;  /* 0x00000003000075a7 */ /* 0x0022a400080011ff */
[----:B--2---:R-:W-:Y:S05]  /*8f90*/  @!P0 NANOSLEEP.SYNCS 0x989680 ;  /* 0x009896800000895d */ /* 0x004fea0003900000 */
[----:B------:R-:W2:Y:S02]  /*8fa0*/  @!P0 SYNCS.PHASECHK.TRANS64 P0, [R0+URZ], R3 ;  /* 0x00000003000085a7 */ /* 0x000ea400080010ff */
[----:B--2---:R-:W-:Y:S05]  /*8fb0*/  @!P0 BRA `(.L_x_152) ;  /* 0xfffffffc00f08947 */ /* 0x004fea000383ffff */
[----:B------:R-:W-:Y:S05]  /*8fc0*/  BRA `(.L_x_153) ;  /* 0xffffff9c00287947 */ /* 0x000fea000383ffff */
.L_x_46:
[----:B------:R-:W-:-:S07]  /*8fd0*/  MOV R0, UR5 ;  /* 0x0000000500007c02 */ /* 0x000fce0008000f00 */
.L_x_154:
[----:B-1----:R1:W2:Y:S02]  /*8fe0*/  SYNCS.PHASECHK.TRANS64.TRYWAIT P0, [R0+URZ], R3 ;  /* 0x00000003000075a7 */ /* 0x0022a400080011ff */
[----:B--2---:R-:W-:Y:S05]  /*8ff0*/  @!P0 NANOSLEEP.SYNCS 0x989680 ;  /* 0x009896800000895d */ /* 0x004fea0003900000 */
[----:B------:R-:W2:Y:S02]  /*9000*/  @!P0 SYNCS.PHASECHK.TRANS64 P0, [R0+URZ], R3 ;  /* 0x00000003000085a7 */ /* 0x000ea400080010ff */
[----:B--2---:R-:W-:Y:S05]  /*9010*/  @!P0 BRA `(.L_x_154) ;  /* 0xfffffffc00f08947 */ /* 0x004fea000383ffff */
[----:B------:R-:W-:Y:S05]  /*9020*/  BRA `(.L_x_155) ;  /* 0xffffff9c00347947 */ /* 0x000fea000383ffff */
.L_x_47:
[----:B------:R-:W-:-:S07]  /*9030*/  MOV R0, UR5 ;  /* 0x0000000500007c02 */ /* 0x000fce0008000f00 */
.L_x_156:
[----:B-1----:R1:W2:Y:S02]  /*9040*/  SYNCS.PHASECHK.TRANS64.TRYWAIT P0, [R0+URZ], R3 ;  /* 0x00000003000075a7 */ /* 0x0022a400080011ff */
[----:B--2---:R-:W-:Y:S05]  /*9050*/  @!P0 NANOSLEEP.SYNCS 0x989680 ;  /* 0x009896800000895d */ /* 0x004fea0003900000 */
[----:B------:R-:W2:Y:S02]  /*9060*/  @!P0 SYNCS.PHASECHK.TRANS64 P0, [R0+URZ], R3 ;  /* 0x00000003000085a7 */ /* 0x000ea400080010ff */
[----:B--2---:R-:W-:Y:S05]  /*9070*/  @!P0 BRA `(.L_x_156) ;  /* 0xfffffffc00f08947 */ /* 0x004fea000383ffff */
[----:B------:R-:W-:Y:S05]  /*9080*/  BRA `(.L_x_157) ;  /* 0xffffff9c00407947 */ /* 0x000fea000383ffff */
.L_x_48:
[----:B------:R-:W-:-:S07]  /*9090*/  MOV R0, UR5 ;  /* 0x0000000500007c02 */ /* 0x000fce0008000f00 */
.L_x_158:
[----:B-1----:R1:W2:Y:S02]  /*90a0*/  SYNCS.PHASECHK.TRANS64.TRYWAIT P0, [R0+URZ], R3 ;  /* 0x00000003000075a7 */ /* 0x0022a400080011ff */
[----:B--2---:R-:W-:Y:S05]  /*90b0*/  @!P0 NANOSLEEP.SYNCS 0x989680 ;  /* 0x009896800000895d */ /* 0x004fea0003900000 */
[----:B------:R-:W2:Y:S02]  /*90c0*/  @!P0 SYNCS.PHASECHK.TRANS64 P0, [R0+URZ], R3 ;  /* 0x00000003000085a7 */ /* 0x000ea400080010ff */
[----:B--2---:R-:W-:Y:S05]  /*90d0*/  @!P0 BRA `(.L_x_158) ;  /* 0xfffffffc00f08947 */ /* 0x004fea000383ffff */
[----:B------:R-:W-:Y:S05]  /*90e0*/  BRA `(.L_x_159) ;  /* 0xffffff9c004c7947 */ /* 0x000fea000383ffff */
.L_x_49:
[----:B------:R-:W-:-:S07]  /*90f0*/  MOV R0, UR5 ;  /* 0x0000000500007c02 */ /* 0x000fce0008000f00 */
.L_x_160:
[----:B-1----:R1:W2:Y:S02]  /*9100*/  SYNCS.PHASECHK.TRANS64.TRYWAIT P0, [R0+URZ], R3 ;  /* 0x00000003000075a7 */ /* 0x0022a400080011ff */
[----:B--2---:R-:W-:Y:S05]  /*9110*/  @!P0 NANOSLEEP.SYNCS 0x989680 ;  /* 0x009896800000895d */ /* 0x004fea0003900000 */
[----:B------:R-:W2:Y:S02]  /*9120*/  @!P0 SYNCS.PHASECHK.TRANS64 P0, [R0+URZ], R3 ;  /* 0x00000003000085a7 */ /* 0x000ea400080010ff */
[----:B--2---:R-:W-:Y:S05]  /*9130*/  @!P0 BRA `(.L_x_160) ;  /* 0xfffffffc00f08947 */ /* 0x004fea000383ffff */
[----:B------:R-:W-:Y:S05]  /*9140*/  BRA `(.L_x_161) ;  /* 0xffffff9c00587947 */ /* 0x000fea000383ffff */
.L_x_50:
[----:B------:R-:W-:-:S07]  /*9150*/  MOV R0, UR5 ;  /* 0x0000000500007c02 */ /* 0x000fce0008000f00 */
.L_x_162:
[----:B-1----:R1:W2:Y:S02]  /*9160*/  SYNCS.PHASECHK.TRANS64.TRYWAIT P0, [R0+URZ], R3 ;  /* 0x00000003000075a7 */ /* 0x0022a400080011ff */
[----:B--2---:R-:W-:Y:S05]  /*9170*/  @!P0 NANOSLEEP.SYNCS 0x989680 ;  /* 0x009896800000895d */ /* 0x004fea0003900000 */
[----:B------:R-:W2:Y:S02]  /*9180*/  @!P0 SYNCS.PHASECHK.TRANS64 P0, [R0+URZ], R3 ;  /* 0x00000003000085a7 */ /* 0x000ea400080010ff */
[----:B--2---:R-:W-:Y:S05]  /*9190*/  @!P0 BRA `(.L_x_162) ;  /* 0xfffffffc00f08947 */ /* 0x004fea000383ffff */
[----:B------:R-:W-:Y:S05]  /*91a0*/  BRA `(.L_x_163) ;  /* 0xffffff9c00647947 */ /* 0x000fea000383ffff */
.L_x_51:
[----:B------:R-:W-:-:S07]  /*91b0*/  MOV R0, UR5 ;  /* 0x0000000500007c02 */ /* 0x000fce0008000f00 */
.L_x_164:
[----:B-1----:R1:W2:Y:S02]  /*91c0*/  SYNCS.PHASECHK.TRANS64.TRYWAIT P0, [R0+URZ], R3 ;  /* 0x00000003000075a7 */ /* 0x0022a400080011ff */
[----:B--2---:R-:W-:Y:S05]  /*91d0*/  @!P0 NANOSLEEP.SYNCS 0x989680 ;  /* 0x009896800000895d */ /* 0x004fea0003900000 */
[----:B------:R-:W2:Y:S02]  /*91e0*/  @!P0 SYNCS.PHASECHK.TRANS64 P0, [R0+URZ], R3 ;  /* 0x00000003000085a7 */ /* 0x000ea400080010ff */
[----:B--2---:R-:W-:Y:S05]  /*91f0*/  @!P0 BRA `(.L_x_164) ;  /* 0xfffffffc00f08947 */ /* 0x004fea000383ffff */
[----:B------:R-:W-:Y:S05]  /*9200*/  BRA `(.L_x_165) ;  /* 0xffffff9c00707947 */ /* 0x000fea000383ffff */
.L_x_52:
[----:B------:R-:W-:-:S07]  /*9210*/  MOV R0, UR5 ;  /* 0x0000000500007c02 */ /* 0x000fce0008000f00 */
.L_x_166:
[----:B-1----:R1:W2:Y:S02]  /*9220*/  SYNCS.PHASECHK.TRANS64.TRYWAIT P0, [R0+URZ], R3 ;  /* 0x00000003000075a7 */ /* 0x0022a400080011ff */
[----:B--2---:R-:W-:Y:S05]  /*9230*/  @!P0 NANOSLEEP.SYNCS 0x989680 ;  /* 0x009896800000895d */ /* 0x004fea0003900000 */
[----:B------:R-:W2:Y:S02]  /*9240*/  @!P0 SYNCS.PHASECHK.TRANS64 P0, [R0+URZ], R3 ;  /* 0x00000003000085a7 */ /* 0x000ea400080010ff */
[----:B--2---:R-:W-:Y:S05]  /*9250*/  @!P0 BRA `(.L_x_166) ;  /* 0xfffffffc00f08947 */ /* 0x004fea000383ffff */
[----:B------:R-:W-:Y:S05]  /*9260*/  BRA `(.L_x_167) ;  /* 0xffffff9c007c7947 */ /* 0x000fea000383ffff */
.L_x_53:
[----:B------:R-:W-:-:S07]  /*9270*/  MOV R0, UR5 ;  /* 0x0000000500007c02 */ /* 0x000fce0008000f00 */
.L_x_168:
[----:B-1----:R1:W2:Y:S02]  /*9280*/  SYNCS.PHASECHK.TRANS64.TRYWAIT P0, [R0+URZ], R3 ;  /* 0x00000003000075a7 */ /* 0x0022a400080011ff */
[----:B--2---:R-:W-:Y:S05]  /*9290*/  @!P0 NANOSLEEP.SYNCS 0x989680 ;  /* 0x009896800000895d */ /* 0x004fea0003900000 */
[----:B------:R-:W2:Y:S02]  /*92a0*/  @!P0 SYNCS.PHASECHK.TRANS64 P0, [R0+URZ], R3 ;  /* 0x00000003000085a7 */ /* 0x000ea400080010ff */
[----:B--2---:R-:W-:Y:S05]  /*92b0*/  @!P0 BRA `(.L_x_168) ;  /* 0xfffffffc00f08947 */ /* 0x004fea000383ffff */
[----:B------:R-:W-:Y:S05]  /*92c0*/  BRA `(.L_x_169) ;  /* 0xffffff9c00887947 */ /* 0x000fea000383ffff */
.L_x_54:
[----:B------:R-:W-:-:S07]  /*92d0*/  MOV R0, UR5 ;  /* 0x0000000500007c02 */ /* 0x000fce0008000f00 */
.L_x_170:
[----:B-1----:R1:W2:Y:S02]  /*92e0*/  SYNCS.PHASECHK.TRANS64.TRYWAIT P0, [R0+URZ], R3 ;  /* 0x00000003000075a7 */ /* 0x0022a400080011ff */
[----:B--2---:R-:W-:Y:S05]  /*92f0*/  @!P0 NANOSLEEP.SYNCS 0x989680 ;  /* 0x009896800000895d */ /* 0x004fea0003900000 */
[----:B------:R-:W2:Y:S02]  /*9300*/  @!P0 SYNCS.PHASECHK.TRANS64 P0, [R0+URZ], R3 ;  /* 0x00000003000085a7 */ /* 0x000ea400080010ff */
[----:B--2---:R-:W-:Y:S05]  /*9310*/  @!P0 BRA `(.L_x_170) ;  /* 0xfffffffc00f08947 */ /* 0x004fea000383ffff */
[----:B------:R-:W-:Y:S05]  /*9320*/  BRA `(.L_x_171) ;  /* 0xffffff9c00947947 */ /* 0x000fea000383ffff */
.L_x_55:
[----:B------:R-:W-:-:S07]  /*9330*/  MOV R0, UR5 ;  /* 0x0000000500007c02 */ /* 0x000fce0008000f00 */
.L_x_172:
[----:B-1----:R1:W2:Y:S02]  /*9340*/  SYNCS.PHASECHK.TRANS64.TRYWAIT P0, [R0+URZ], R3 ;  /* 0x00000003000075a7 */ /* 0x0022a400080011ff */
[----:B--2---:R-:W-:Y:S05]  /*9350*/  @!P0 NANOSLEEP.SYNCS 0x989680 ;  /* 0x009896800000895d */ /* 0x004fea0003900000 */
[----:B------:R-:W2:Y:S02]  /*9360*/  @!P0 SYNCS.PHASECHK.TRANS64 P0, [R0+URZ], R3 ;  /* 0x00000003000085a7 */ /* 0x000ea400080010ff */
[----:B--2---:R-:W-:Y:S05]  /*9370*/  @!P0 BRA `(.L_x_172) ;  /* 0xfffffffc00f08947 */ /* 0x004fea000383ffff */
[----:B------:R-:W-:Y:S05]  /*9380*/  BRA `(.L_x_173) ;  /* 0xffffff9c00a07947 */ /* 0x000fea000383ffff */
.L_x_56:
[----:B------:R-:W-:-:S07]  /*9390*/  MOV R0, UR5 ;  /* 0x0000000500007c02 */ /* 0x000fce0008000f00 */
.L_x_174:
[----:B-1----:R1:W2:Y:S02]  /*93a0*/  SYNCS.PHASECHK.TRANS64.TRYWAIT P0, [R0+URZ], R3 ;  /* 0x00000003000075a7 */ /* 0x0022a400080011ff */
[----:B--2---:R-:W-:Y:S05]  /*93b0*/  @!P0 NANOSLEEP.SYNCS 0x989680 ;  /* 0x009896800000895d */ /* 0x004fea0003900000 */
[----:B------:R-:W2:Y:S02]  /*93c0*/  @!P0 SYNCS.PHASECHK.TRANS64 P0, [R0+URZ], R3 ;  /* 0x00000003000085a7 */ /* 0x000ea400080010ff */
[----:B--2---:R-:W-:Y:S05]  /*93d0*/  @!P0 BRA `(.L_x_174) ;  /* 0xfffffffc00f08947 */ /* 0x004fea000383ffff */
[----:B------:R-:W-:Y:S05]  /*93e0*/  BRA `(.L_x_175) ;  /* 0xffffff9c00ac7947 */ /* 0x000fea000383ffff */
.L_x_57:
[----:B------:R-:W-:-:S07]  /*93f0*/  MOV R0, UR5 ;  /* 0x0000000500007c02 */ /* 0x000fce0008000f00 */
.L_x_176:
[----:B-1----:R1:W2:Y:S02]  /*9400*/  SYNCS.PHASECHK.TRANS64.TRYWAIT P0, [R0+URZ], R3 ;  /* 0x00000003000075a7 */ /* 0x0022a400080011ff */
[----:B--2---:R-:W-:Y:S05]  /*9410*/  @!P0 NANOSLEEP.SYNCS 0x989680 ;  /* 0x009896800000895d */ /* 0x004fea0003900000 */
[----:B------:R-:W2:Y:S02]  /*9420*/  @!P0 SYNCS.PHASECHK.TRANS64 P0, [R0+URZ], R3 ;  /* 0x00000003000085a7 */ /* 0x000ea400080010ff */
[----:B--2---:R-:W-:Y:S05]  /*9430*/  @!P0 BRA `(.L_x_176) ;  /* 0xfffffffc00f08947 */ /* 0x004fea000383ffff */
[----:B------:R-:W-:Y:S05]  /*9440*/  BRA `(.L_x_177) ;  /* 0xffffff9c00b87947 */ /* 0x000fea000383ffff */
.L_x_58:
[----:B------:R-:W-:-:S07]  /*9450*/  MOV R0, UR5 ;  /* 0x0000000500007c02 */ /* 0x000fce0008000f00 */
.L_x_178:
[----:B-1----:R1:W2:Y:S02]  /*9460*/  SYNCS.PHASECHK.TRANS64.TRYWAIT P0, [R0+URZ], R3 ;  /* 0x00000003000075a7 */ /* 0x0022a400080011ff */
[----:B--2---:R-:W-:Y:S05]  /*9470*/  @!P0 NANOSLEEP.SYNCS 0x989680 ;  /* 0x009896800000895d */ /* 0x004fea0003900000 */
[----:B------:R-:W2:Y:S02]  /*9480*/  @!P0 SYNCS.PHASECHK.TRANS64 P0, [R0+URZ], R3 ;  /* 0x00000003000085a7 */ /* 0x000ea400080010ff */
[----:B--2---:R-:W-:Y:S05]  /*9490*/  @!P0 BRA `(.L_x_178) ;  /* 0xfffffffc00f08947 */ /* 0x004fea000383ffff */
[----:B------:R-:W-:Y:S05]  /*94a0*/  BRA `(.L_x_179) ;  /* 0xffffff9c00c47947 */ /* 0x000fea000383ffff */
.L_x_59:
[----:B------:R-:W-:-:S07]  /*94b0*/  MOV R0, UR5 ;  /* 0x0000000500007c02 */ /* 0x000fce0008000f00 */
.L_x_180:
[----:B-1----:R1:W2:Y:S02]  /*94c0*/  SYNCS.PHASECHK.TRANS64.TRYWAIT P0, [R0+URZ], R3 ;  /* 0x00000003000075a7 */ /* 0x0022a400080011ff */
[----:B--2---:R-:W-:Y:S05]  /*94d0*/  @!P0 NANOSLEEP.SYNCS 0x989680 ;  /* 0x009896800000895d */ /* 0x004fea0003900000 */
[----:B------:R-:W2:Y:S02]  /*94e0*/  @!P0 SYNCS.PHASECHK.TRANS64 P0, [R0+URZ], R3 ;  /* 0x00000003000085a7 */ /* 0x000ea400080010ff */
[----:B--2---:R-:W-:Y:S05]  /*94f0*/  @!P0 BRA `(.L_x_180) ;  /* 0xfffffffc00f08947 */ /* 0x004fea000383ffff */
[----:B------:R-:W-:Y:S05]  /*9500*/  BRA `(.L_x_181) ;  /* 0xffffff9c00d07947 */ /* 0x000fea000383ffff */
.L_x_60:
[----:B------:R-:W-:-:S07]  /*9510*/  MOV R0, UR5 ;  /* 0x0000000500007c02 */ /* 0x000fce0008000f00 */
.L_x_182:
[----:B-1----:R1:W2:Y:S02]  /*9520*/  SYNCS.PHASECHK.TRANS64.TRYWAIT P0, [R0+URZ], R3 ;  /* 0x00000003000075a7 */ /* 0x0022a400080011ff */
[----:B--2---:R-:W-:Y:S05]  /*9530*/  @!P0 NANOSLEEP.SYNCS 0x989680 ;  /* 0x009896800000895d */ /* 0x004fea0003900000 */
[----:B------:R-:W2:Y:S02]  /*9540*/  @!P0 SYNCS.PHASECHK.TRANS64 P0, [R0+URZ], R3 ;  /* 0x00000003000085a7 */ /* 0x000ea400080010ff */
[----:B--2---:R-:W-:Y:S05]  /*9550*/  @!P0 BRA `(.L_x_182) ;  /* 0xfffffffc00f08947 */ /* 0x004fea000383ffff */
[----:B------:R-:W-:Y:S05]  /*9560*/  BRA `(.L_x_183) ;  /* 0xffffff9c00dc7947 */ /* 0x000fea000383ffff */
.L_x_61:
[----:B------:R-:W-:-:S07]  /*9570*/  MOV R0, UR5 ;  /* 0x0000000500007c02 */ /* 0x000fce0008000f00 */
.L_x_184:
[----:B-1----:R1:W2:Y:S02]  /*9580*/  SYNCS.PHASECHK.TRANS64.TRYWAIT P0, [R0+URZ], R3 ;  /* 0x00000003000075a7 */ /* 0x0022a400080011ff */
[----:B--2---:R-:W-:Y:S05]  /*9590*/  @!P0 NANOSLEEP.SYNCS 0x989680 ;  /* 0x009896800000895d */ /* 0x004fea0003900000 */
[----:B------:R-:W2:Y:S02]  /*95a0*/  @!P0 SYNCS.PHASECHK.TRANS64 P0, [R0+URZ], R3 ;  /* 0x00000003000085a7 */ /* 0x000ea400080010ff */
[----:B--2---:R-:W-:Y:S05]  /*95b0*/  @!P0 BRA `(.L_x_184) ;  /* 0xfffffffc00f08947 */ /* 0x004fea000383ffff */
[----:B------:R-:W-:Y:S05]  /*95c0*/  BRA `(.L_x_185) ;  /* 0xffffff9c00e87947 */ /* 0x000fea000383ffff */
.L_x_62:
[----:B------:R-:W-:-:S07]  /*95d0*/  MOV R0, UR5 ;  /* 0x0000000500007c02 */ /* 0x000fce0008000f00 */
.L_x_186:
[----:B-1----:R1:W2:Y:S02]  /*95e0*/  SYNCS.PHASECHK.TRANS64.TRYWAIT P0, [R0+URZ], R3 ;  /* 0x00000003000075a7 */ /* 0x0022a400080011ff */
[----:B--2---:R-:W-:Y:S05]  /*95f0*/  @!P0 NANOSLEEP.SYNCS 0x989680 ;  /* 0x009896800000895d */ /* 0x004fea0003900000 */
[----:B------:R-:W2:Y:S02]  /*9600*/  @!P0 SYNCS.PHASECHK.TRANS64 P0, [R0+URZ], R3 ;  /* 0x00000003000085a7 */ /* 0x000ea400080010ff */
[----:B--2---:R-:W-:Y:S05]  /*9610*/  @!P0 BRA `(.L_x_186) ;  /* 0xfffffffc00f08947 */ /* 0x004fea000383ffff */
[----:B------:R-:W-:Y:S05]  /*9620*/  BRA `(.L_x_187) ;  /* 0xffffff9c00f47947 */ /* 0x000fea000383ffff */
.L_x_63:
[----:B------:R-:W-:-:S07]  /*9630*/  MOV R0, UR5 ;  /* 0x0000000500007c02 */ /* 0x000fce0008000f00 */
.L_x_188:
[----:B-1----:R1:W2:Y:S02]  /*9640*/  SYNCS.PHASECHK.TRANS64.TRYWAIT P0, [R0+URZ], R3 ;  /* 0x00000003000075a7 */ /* 0x0022a400080011ff */
[----:B--2---:R-:W-:Y:S05]  /*9650*/  @!P0 NANOSLEEP.SYNCS 0x989680 ;  /* 0x009896800000895d */ /* 0x004fea0003900000 */
[----:B------:R-:W2:Y:S02]  /*9660*/  @!P0 SYNCS.PHASECHK.TRANS64 P0, [R0+URZ], R3 ;  /* 0x00000003000085a7 */ /* 0x000ea400080010ff */
[----:B--2---:R-:W-:Y:S05]  /*9670*/  @!P0 BRA `(.L_x_188) ;  /* 0xfffffffc00f08947 */ /* 0x004fea000383ffff */
[----:B------:R-:W-:Y:S05]  /*9680*/  BRA `(.L_x_189) ;  /* 0xffffffa000007947 */ /* 0x000fea000383ffff */
.L_x_64:
[----:B------:R-:W-:-:S07]  /*9690*/  MOV R0, UR5 ;  /* 0x0000000500007c02 */ /* 0x000fce0008000f00 */
.L_x_190:
[----:B-1----:R1:W2:Y:S02]  /*96a0*/  SYNCS.PHASECHK.TRANS64.TRYWAIT P0, [R0+URZ], R3 ;  /* 0x00000003000075a7 */ /* 0x0022a400080011ff */
[----:B--2---:R-:W-:Y:S05]  /*96b0*/  @!P0 NANOSLEEP.SYNCS 0x989680 ;  /* 0x009896800000895d */ /* 0x004fea0003900000 */
[----:B------:R-:W2:Y:S02]  /*96c0*/  @!P0 SYNCS.PHASECHK.TRANS64 P0, [R0+URZ], R3 ;  /* 0x00000003000085a7 */ /* 0x000ea400080010ff */
[----:B--2---:R-:W-:Y:S05]  /*96d0*/  @!P0 BRA `(.L_x_190) ;  /* 0xfffffffc00f08947 */ /* 0x004fea000383ffff */
[----:B------:R-:W-:Y:S05]  /*96e0*/  BRA `(.L_x_191) ;  /* 0xffffffa0000c7947 */ /* 0x000fea000383ffff */
.L_x_65:
[----:B------:R-:W-:-:S07]  /*96f0*/  MOV R0, UR5 ;  /* 0x0000000500007c02 */ /* 0x000fce0008000f00 */
.L_x_192:
[----:B-1----:R1:W2:Y:S02]  /*9700*/  SYNCS.PHASECHK.TRANS64.TRYWAIT P0, [R0+URZ], R3 ;  /* 0x00000003000075a7 */ /* 0x0022a400080011ff */
[----:B--2---:R-:W-:Y:S05]  /*9710*/  @!P0 NANOSLEEP.SYNCS 0x989680 ;  /* 0x009896800000895d */ /* 0x004fea0003900000 */
[----:B------:R-:W2:Y:S02]  /*9720*/  @!P0 SYNCS.PHASECHK.TRANS64 P0, [R0+URZ], R3 ;  /* 0x00000003000085a7 */ /* 0x000ea400080010ff */
[----:B--2---:R-:W-:Y:S05]  /*9730*/  @!P0 BRA `(.L_x_192) ;  /* 0xfffffffc00f08947 */ /* 0x004fea000383ffff */
[----:B------:R-:W-:Y:S05]  /*9740*/  BRA `(.L_x_193) ;  /* 0xffffffa000187947 */ /* 0x000fea000383ffff */
.L_x_66:
[----:B------:R-:W-:-:S07]  /*9750*/  MOV R0, UR5 ;  /* 0x0000000500007c02 */ /* 0x000fce0008000f00 */
.L_x_194:
[----:B-1----:R1:W2:Y:S02]  /*9760*/  SYNCS.PHASECHK.TRANS64.TRYWAIT P0, [R0+URZ], R3 ;  /* 0x00000003000075a7 */ /* 0x0022a400080011ff */
[----:B--2---:R-:W-:Y:S05]  /*9770*/  @!P0 NANOSLEEP.SYNCS 0x989680 ;  /* 0x009896800000895d */ /* 0x004fea0003900000 */
[----:B------:R-:W2:Y:S02]  /*9780*/  @!P0 SYNCS.PHASECHK.TRANS64 P0, [R0+URZ], R3 ;  /* 0x00000003000085a7 */ /* 0x000ea400080010ff */
[----:B--2---:R-:W-:Y:S05]  /*9790*/  @!P0 BRA `(.L_x_194) ;  /* 0xfffffffc00f08947 */ /* 0x004fea000383ffff */
[----:B------:R-:W-:Y:S05]  /*97a0*/  BRA `(.L_x_195) ;  /* 0xffffffa000247947 */ /* 0x000fea000383ffff */
.L_x_67:
[----:B------:R-:W-:-:S07]  /*97b0*/  MOV R0, UR5 ;  /* 0x0000000500007c02 */ /* 0x000fce0008000f00 */
.L_x_196:
[----:B-1----:R1:W2:Y:S02]  /*97c0*/  SYNCS.PHASECHK.TRANS64.TRYWAIT P0, [R0+URZ], R3 ;  /* 0x00000003000075a7 */ /* 0x0022a400080011ff */
[----:B--2---:R-:W-:Y:S05]  /*97d0*/  @!P0 NANOSLEEP.SYNCS 0x989680 ;  /* 0x009896800000895d */ /* 0x004fea0003900000 */
[----:B------:R-:W2:Y:S02]  /*97e0*/  @!P0 SYNCS.PHASECHK.TRANS64 P0, [R0+URZ], R3 ;  /* 0x00000003000085a7 */ /* 0x000ea400080010ff */
[----:B--2---:R-:W-:Y:S05]  /*97f0*/  @!P0 BRA `(.L_x_196) ;  /* 0xfffffffc00f08947 */ /* 0x004fea000383ffff */
[----:B------:R-:W-:Y:S05]  /*9800*/  BRA `(.L_x_197) ;  /* 0xffffffa000307947 */ /* 0x000fea000383ffff */
.L_x_68:
[----:B------:R-:W-:-:S07]  /*9810*/  MOV R0, UR5 ;  /* 0x0000000500007c02 */ /* 0x000fce0008000f00 */
.L_x_198:
[----:B-1----:R1:W2:Y:S02]  /*9820*/  SYNCS.PHASECHK.TRANS64.TRYWAIT P0, [R0+URZ], R3 ;  /* 0x00000003000075a7 */ /* 0x0022a400080011ff */
[----:B--2---:R-:W-:Y:S05]  /*9830*/  @!P0 NANOSLEEP.SYNCS 0x989680 ;  /* 0x009896800000895d */ /* 0x004fea0003900000 */
[----:B------:R-:W2:Y:S02]  /*9840*/  @!P0 SYNCS.PHASECHK.TRANS64 P0, [R0+URZ], R3 ;  /* 0x00000003000085a7 */ /* 0x000ea400080010ff */
[----:B--2---:R-:W-:Y:S05]  /*9850*/  @!P0 BRA `(.L_x_198) ;  /* 0xfffffffc00f08947 */ /* 0x004fea000383ffff */
[----:B------:R-:W-:Y:S05]  /*9860*/  BRA `(.L_x_199) ;  /* 0xffffffa0003c7947 */ /* 0x000fea000383ffff */
.L_x_71:
[----:B-1----:R1:W2:Y:S02]  /*9870*/  SYNCS.PHASECHK.TRANS64.TRYWAIT P0, [R2+URZ+0x230], R5 ;  /* 0x00023005020075a7 */ /* 0x0022a400080011ff */
[----:B--2---:R-:W-:Y:S05]  /*9880*/  @!P0 NANOSLEEP.SYNCS 0x989680 ;  /* 0x009896800000895d */ /* 0x004fea0003900000 */
[----:B------:R-:W2:Y:S02]  /*9890*/  @!P0 SYNCS.PHASECHK.TRANS64 P0, [R2+URZ+0x230], R5 ;  /* 0x00023005020085a7 */ /* 0x000ea400080010ff */
[----:B--2---:R-:W-:Y:S05]  /*98a0*/  @!P0 BRA `(.L_x_71) ;  /* 0xfffffffc00f08947 */ /* 0x004fea000383ffff */
[----:B------:R-:W-:Y:S05]  /*98b0*/  BRA `(.L_x_200) ;  /* 0xffffffa000987947 */ /* 0x000fea000383ffff */
.L_x_72:
[----:B------:R-:W-:-:S07]  /*98c0*/  MOV R2, UR4 ;  /* 0x0000000400027c02 */ /* 0x000fce0008000f00 */
.L_x_201:
[----:B-1----:R1:W2:Y:S02]  /*98d0*/  SYNCS.PHASECHK.TRANS64.TRYWAIT P0, [R2+URZ+0x1e0], R5 ;  /* 0x0001e005020075a7 */ /* 0x0022a400080011ff */
[----:B--2---:R-:W-:Y:S05]  /*98e0*/  @!P0 NANOSLEEP.SYNCS 0x989680 ;  /* 0x009896800000895d */ /* 0x004fea0003900000 */
[----:B------:R-:W2:Y:S02]  /*98f0*/  @!P0 SYNCS.PHASECHK.TRANS64 P0, [R2+URZ+0x1e0], R5 ;  /* 0x0001e005020085a7 */ /* 0x000ea400080010ff */
[----:B--2---:R-:W-:Y:S05]  /*9900*/  @!P0 BRA `(.L_x_201) ;  /* 0xfffffffc00f08947 */ /* 0x004fea000383ffff */
[----:B------:R-:W-:Y:S05]  /*9910*/  BRA `(.L_x_202) ;  /* 0xffffffa000a87947 */ /* 0x000fea000383ffff */
.L_x_73:
[----:B-1----:R1:W2:Y:S02]  /*9920*/  SYNCS.PHASECHK.TRANS64.TRYWAIT P1, [R2+URZ+0x1d0], R5 ;  /* 0x0001d005020075a7 */ /* 0x0022a400080211ff */
[----:B--2---:R-:W-:Y:S05]  /*9930*/  @!P1 NANOSLEEP.SYNCS 0x989680 ;  /* 0x009896800000995d */ /* 0x004fea0003900000 */
[----:B------:R-:W2:Y:S02]  /*9940*/  @!P1 SYNCS.PHASECHK.TRANS64 P1, [R2+URZ+0x1d0], R5 ;  /* 0x0001d005020095a7 */ /* 0x000ea400080210ff */
[----:B--2---:R-:W-:Y:S05]  /*9950*/  @!P1 BRA `(.L_x_73) ;  /* 0xfffffffc00f09947 */ /* 0x004fea000383ffff */
[----:B------:R-:W-:Y:S05]  /*9960*/  BRA `(.L_x_203) ;  /* 0xffffffa000d87947 */ /* 0x000fea000383ffff */
.L_x_76:
[----:B------:R-:W-:-:S07]  /*9970*/  MOV R0, UR4 ;  /* 0x0000000400007c02 */ /* 0x000fce0008000f00 */
.L_x_204:
[----:B-1----:R1:W2:Y:S02]  /*9980*/  SYNCS.PHASECHK.TRANS64.TRYWAIT P0, [R0+URZ+0x1e0], R3 ;  /* 0x0001e003000075a7 */ /* 0x0022a400080011ff */
[----:B--2---:R-:W-:Y:S05]  /*9990*/  @!P0 NANOSLEEP.SYNCS 0x989680 ;  /* 0x009896800000895d */ /* 0x004fea0003900000 */
[----:B------:R-:W2:Y:S02]  /*99a0*/  @!P0 SYNCS.PHASECHK.TRANS64 P0, [R0+URZ+0x1e0], R3 ;  /* 0x0001e003000085a7 */ /* 0x000ea400080010ff */
[----:B--2---:R-:W-:Y:S05]  /*99b0*/  @!P0 BRA `(.L_x_204) ;  /* 0xfffffffc00f08947 */ /* 0x004fea000383ffff */
[----:B------:R-:W-:Y:S05]  /*99c0*/  BRA `(.L_x_75) ;  /* 0xffffffa4002c7947 */ /* 0x000fea000383ffff */
.L_x_85:
[----:B-1----:R-:W-:-:S04]  /*99d0*/  MOV R0, UR5 ;  /* 0x0000000500007c02 */ /* 0x002fc80008000f00 */
[----:B------:R1:W2:Y:S03]  /*99e0*/  SYNCS.PHASECHK.TRANS64.TRYWAIT P0, [R0+URZ+0x8], R7 ;  /* 0x00000807000075a7 */ /* 0x0002a600080011ff */
[----:B--2---:R-:W-:Y:S05]  /*99f0*/  @!P0 NANOSLEEP.SYNCS 0x989680 ;  /* 0x009896800000895d */ /* 0x004fea0003900000 */
[----:B------:R-:W2:Y:S02]  /*9a00*/  @!P0 SYNCS.PHASECHK.TRANS64 P0, [R0+URZ+0x8], R7 ;  /* 0x00000807000085a7 */ /* 0x000ea400080010ff */
[----:B--2---:R-:W-:Y:S05]  /*9a10*/  @!P0 BRA `(.L_x_85) ;  /* 0xfffffffc00ec8947 */ /* 0x004fea000383ffff */
[----:B------:R-:W-:Y:S05]  /*9a20*/  BRA `(.L_x_84) ;  /* 0xffffffa400e07947 */ /* 0x000fea000383ffff */
.L_x_87:
[----:B------:R-:W-:Y:S01]  /*9a30*/  BSSY B0, `(.L_x_205) ;  /* 0x0000006000007945 */ /* 0x000fe20003800000 */
[----:B------:R-:W-:-:S07]  /*9a40*/  MOV R15, 0xffffffff ;  /* 0xffffffff000f7802 */ /* 0x000fce0000000f00 */
[----:B-1---5:R-:W-:Y:S05]  /*9a50*/  WARPSYNC.COLLECTIVE R15, `(.L_x_206) ;  /* 0x000000000f0c7348 */ /* 0x022fea0003c00000 */
[----:B------:R-:W-:Y:S02]  /*9a60*/  ELECT P6, UR79, PT ;  /* 0x00000000004f782f */ /* 0x000fe400038c0000 */
[----:B------:R-:W-:Y:S01]  /*9a70*/  MOV R14, UR79 ;  /* 0x0000004f000e7c02 */ /* 0x000fe20008000f00 */
[----:B-1---5:R-:W-:Y:S10]  /*9a80*/  ENDCOLLECTIVE ;  /* 0x000000000000791b */ /* 0x022ff40003800000 */
.L_x_206:
[----:B------:R-:W-:Y:S05]  /*9a90*/  BSYNC B0 ;  /* 0x0000000000007941 */ /* 0x000fea0003800000 */
.L_x_205:
[----:B------:R-:W-:Y:S05]  /*9aa0*/  BRA `(.L_x_207) ;  /* 0xffffffa800107947 */ /* 0x000fea000383ffff */
.L_x_89:
[----:B-1----:R-:W-:-:S04]  /*9ab0*/  MOV R0, UR5 ;  /* 0x0000000500007c02 */ /* 0x002fc80008000f00 */
[----:B------:R1:W2:Y:S03]  /*9ac0*/  SYNCS.PHASECHK.TRANS64.TRYWAIT P0, [R0+URZ+0x8], R5 ;  /* 0x00000805000075a7 */ /* 0x0002a600080011ff */
[----:B--2---:R-:W-:Y:S05]  /*9ad0*/  @!P0 NANOSLEEP.SYNCS 0x989680 ;  /* 0x009896800000895d */ /* 0x004fea0003900000 */
[----:B------:R-:W2:Y:S02]  /*9ae0*/  @!P0 SYNCS.PHASECHK.TRANS64 P0, [R0+URZ+0x8], R5 ;  /* 0x00000805000085a7 */ /* 0x000ea400080010ff */
[----:B--2---:R-:W-:Y:S05]  /*9af0*/  @!P0 BRA `(.L_x_89) ;  /* 0xfffffffc00ec8947 */ /* 0x004fea000383ffff */
[----:B------:R-:W-:Y:S05]  /*9b00*/  BRA `(.L_x_88) ;  /* 0xffffffa800147947 */ /* 0x000fea000383ffff */
.L_x_90:
[----:B-1----:R1:W2:Y:S02]  /*9b10*/  SYNCS.PHASECHK.TRANS64.TRYWAIT P0, [R0+URZ+0x1d0], R5 ;  /* 0x0001d005000075a7 */ /* 0x0022a400080011ff */
[----:B--2---:R-:W-:Y:S05]  /*9b20*/  @!P0 NANOSLEEP.SYNCS 0x989680 ;  /* 0x009896800000895d */ /* 0x004fea0003900000 */
[----:B------:R-:W2:Y:S02]  /*9b30*/  @!P0 SYNCS.PHASECHK.TRANS64 P0, [R0+URZ+0x1d0], R5 ;  /* 0x0001d005000085a7 */ /* 0x000ea400080010ff */
[----:B--2---:R-:W-:Y:S05]  /*9b40*/  @!P0 BRA `(.L_x_90) ;  /* 0xfffffffc00f08947 */ /* 0x004fea000383ffff */
[----:B------:R-:W-:Y:S05]  /*9b50*/  BRA `(.L_x_208) ;  /* 0xffffffa800f07947 */ /* 0x000fea000383ffff */
.L_x_92:
[----:B------:R-:W-:-:S07]  /*9b60*/  MOV R0, UR23 ;  /* 0x0000001700007c02 */ /* 0x000fce0008000f00 */
.L_x_209:
[----:B-1----:R1:W2:Y:S02]  /*9b70*/  SYNCS.PHASECHK.TRANS64.TRYWAIT P0, [R0+URZ+0x210], R5 ;  /* 0x00021005000075a7 */ /* 0x0022a400080011ff */
[----:B--2---:R-:W-:Y:S05]  /*9b80*/  @!P0 NANOSLEEP.SYNCS 0x989680 ;  /* 0x009896800000895d */ /* 0x004fea0003900000 */
[----:B------:R-:W2:Y:S02]  /*9b90*/  @!P0 SYNCS.PHASECHK.TRANS64 P0, [R0+URZ+0x210], R5 ;  /* 0x00021005000085a7 */ /* 0x000ea400080010ff */
[----:B--2---:R-:W-:Y:S05]  /*9ba0*/  @!P0 BRA `(.L_x_209) ;  /* 0xfffffffc00f08947 */ /* 0x004fea000383ffff */
[----:B------:R-:W-:Y:S05]  /*9bb0*/  BRA `(.L_x_210) ;  /* 0xffffffac003c7947 */ /* 0x000fea000383ffff */
.L_x_95:
[----:B------:R-:W-:Y:S07]  /*9bc0*/  MOV R0, UR5 ;  /* 0x0000000500007c02 */ /* 0x000fee0008000f00 */
.L_x_211:
[----:B-1----:R1:W2:Y:S02]  /*9bd0*/  SYNCS.PHASECHK.TRANS64.TRYWAIT P0, [R0+URZ], R5 ;  /* 0x00000005000075a7 */ /* 0x0022a400080011ff */
[----:B--2---:R-:W-:Y:S05]  /*9be0*/  @!P0 NANOSLEEP.SYNCS 0x989680 ;  /* 0x009896800000895d */ /* 0x004fea0003900000 */
[----:B------:R-:W2:Y:S02]  /*9bf0*/  @!P0 SYNCS.PHASECHK.TRANS64 P0, [R0+URZ], R5 ;  /* 0x00000005000085a7 */ /* 0x000ea400080010ff */
[----:B--2---:R-:W-:Y:S05]  /*9c00*/  @!P0 BRA `(.L_x_211) ;  /* 0xfffffffc00f08947 */ /* 0x004fea000383ffff */
[----:B------:R-:W-:Y:S05]  /*9c10*/  BRA `(.L_x_94) ;  /* 0xffffffac00507947 */ /* 0x000fea000383ffff */
.L_x_99:
[----:B-1----:R-:W-:-:S07]  /*9c20*/  MOV R0, UR4 ;  /* 0x0000000400007c02 */ /* 0x002fce0008000f00 */
.L_x_212:
[----:B-1----:R1:W2:Y:S02]  /*9c30*/  SYNCS.PHASECHK.TRANS64.TRYWAIT P0, [R0+URZ], R3 ;  /* 0x00000003000075a7 */ /* 0x0022a400080011ff */
[----:B--2---:R-:W-:Y:S05]  /*9c40*/  @!P0 NANOSLEEP.SYNCS 0x989680 ;  /* 0x009896800000895d */ /* 0x004fea0003900000 */
[----:B------:R-:W2:Y:S02]  /*9c50*/  @!P0 SYNCS.PHASECHK.TRANS64 P0, [R0+URZ], R3 ;  /* 0x00000003000085a7 */ /* 0x000ea400080010ff */
[----:B--2---:R-:W-:Y:S05]  /*9c60*/  @!P0 BRA `(.L_x_212) ;  /* 0xfffffffc00f08947 */ /* 0x004fea000383ffff */
[----:B------:R-:W-:Y:S05]  /*9c70*/  BRA `(.L_x_213) ;  /* 0xffffffb0001c7947 */ /* 0x000fea000383ffff */
.L_x_100:
[----:B------:R-:W-:-:S07]  /*9c80*/  MOV R0, UR5 ;  /* 0x0000000500007c02 */ /* 0x000fce0008000f00 */
.L_x_214:
[----:B-1----:R1:W2:Y:S02]  /*9c90*/  SYNCS.PHASECHK.TRANS64.TRYWAIT P0, [R0+URZ], R3 ;  /* 0x00000003000075a7 */ /* 0x0022a400080011ff */
[----:B--2---:R-:W-:Y:S05]  /*9ca0*/  @!P0 NANOSLEEP.SYNCS 0x989680 ;  /* 0x009896800000895d */ /* 0x004fea0003900000 */
[----:B------:R-:W2:Y:S02]  /*9cb0*/  @!P0 SYNCS.PHASECHK.TRANS64 P0, [R0+URZ], R3 ;  /* 0x00000003000085a7 */ /* 0x000ea400080010ff */
[----:B--2---:R-:W-:Y:S05]  /*9cc0*/  @!P0 BRA `(.L_x_214) ;  /* 0xfffffffc00f08947 */ /* 0x004fea000383ffff */
[----:B------:R-:W-:Y:S05]  /*9cd0*/  BRA `(.L_x_215) ;  /* 0xffffffb000287947 */ /* 0x000fea000383ffff */
.L_x_101:
[----:B------:R-:W-:-:S07]  /*9ce0*/  MOV R0, UR5 ;  /* 0x0000000500007c02 */ /* 0x000fce0008000f00 */
.L_x_216:
[----:B-1----:R1:W2:Y:S02]  /*9cf0*/  SYNCS.PHASECHK.TRANS64.TRYWAIT P0, [R0+URZ], R3 ;  /* 0x00000003000075a7 */ /* 0x0022a400080011ff */
[----:B--2---:R-:W-:Y:S05]  /*9d00*/  @!P0 NANOSLEEP.SYNCS 0x989680 ;  /* 0x009896800000895d */ /* 0x004fea0003900000 */
[----:B------:R-:W2:Y:S02]  /*9d10*/  @!P0 SYNCS.PHASECHK.TRANS64 P0, [R0+URZ], R3 ;  /* 0x00000003000085a7 */ /* 0x000ea400080010ff */
[----:B--2---:R-:W-:Y:S05]  /*9d20*/  @!P0 BRA `(.L_x_216) ;  /* 0xfffffffc00f08947 */ /* 0x004fea000383ffff */
[----:B------:R-:W-:Y:S05]  /*9d30*/  BRA `(.L_x_217) ;  /* 0xffffffb000347947 */ /* 0x000fea000383ffff */
.L_x_104:
[----:B------:R-:W-:-:S07]  /*9d40*/  MOV R0, UR17 ;  /* 0x0000001100007c02 */ /* 0x000fce0008000f00 */
.L_x_218:
[----:B-1----:R1:W2:Y:S02]  /*9d50*/  SYNCS.PHASECHK.TRANS64.TRYWAIT P1, [R0+URZ+0x250], R3 ;  /* 0x00025003000075a7 */ /* 0x0022a400080211ff */
[----:B--2---:R-:W-:Y:S05]  /*9d60*/  @!P1 NANOSLEEP.SYNCS 0x989680 ;  /* 0x009896800000995d */ /* 0x004fea0003900000 */
[----:B------:R-:W2:Y:S02]  /*9d70*/  @!P1 SYNCS.PHASECHK.TRANS64 P1, [R0+URZ+0x250], R3 ;  /* 0x00025003000095a7 */ /* 0x000ea400080210ff */
[----:B--2---:R-:W-:Y:S05]  /*9d80*/  @!P1 BRA `(.L_x_218) ;  /* 0xfffffffc00f09947 */ /* 0x004fea000383ffff */
[----:B------:R-:W-:Y:S05]  /*9d90*/  BRA `(.L_x_219) ;  /* 0xffffffb000807947 */ /* 0x000fea000383ffff */
.L_x_109:
[----:B--2---:R2:W3:Y:S02]  /*9da0*/  SYNCS.PHASECHK.TRANS64.TRYWAIT P0, [R12+URZ+0x1d0], R9 ;  /* 0x0001d0090c0075a7 */ /* 0x0044e400080011ff */
[----:B---3--:R-:W-:Y:S05]  /*9db0*/  @!P0 NANOSLEEP.SYNCS 0x989680 ;  /* 0x009896800000895d */ /* 0x008fea0003900000 */
[----:B------:R-:W3:Y:S02]  /*9dc0*/  @!P0 SYNCS.PHASECHK.TRANS64 P0, [R12+URZ+0x1d0], R9 ;  /* 0x0001d0090c0085a7 */ /* 0x000ee400080010ff */
[----:B---3--:R-:W-:Y:S05]  /*9dd0*/  @!P0 BRA `(.L_x_109) ;  /* 0xfffffffc00f08947 */ /* 0x008fea000383ffff */
[----:B------:R-:W-:Y:S05]  /*9de0*/  BRA `(.L_x_220) ;  /* 0xffffffb400a07947 */ /* 0x000fea000383ffff */
.L_x_112:
[----:B------:R-:W-:Y:S07]  /*9df0*/  MOV R0, UR21 ;  /* 0x0000001500007c02 */ /* 0x000fee0008000f00 */
.L_x_221:
[----:B--2---:R2:W3:Y:S02]  /*9e00*/  SYNCS.PHASECHK.TRANS64.TRYWAIT P2, [R0+URZ+0x1c8], R11 ;  /* 0x0001c80b000075a7 */ /* 0x0044e400080411ff */
[----:B---3--:R-:W-:Y:S05]  /*9e10*/  @!P2 NANOSLEEP.SYNCS 0x989680 ;  /* 0x009896800000a95d */ /* 0x008fea0003900000 */
[----:B------:R-:W3:Y:S02]  /*9e20*/  @!P2 SYNCS.PHASECHK.TRANS64 P2, [R0+URZ+0x1c8], R11 ;  /* 0x0001c80b0000a5a7 */ /* 0x000ee400080410ff */
[----:B---3--:R-:W-:Y:S05]  /*9e30*/  @!P2 BRA `(.L_x_221) ;  /* 0xfffffffc00f0a947 */ /* 0x008fea000383ffff */
[----:B------:R-:W-:Y:S05]  /*9e40*/  BRA `(.L_x_111) ;  /* 0xffffffbc00087947 */ /* 0x000fea000383ffff */
.L_x_115:
[----:B--2---:R-:W-:Y:S07]  /*9e50*/  MOV R0, UR21 ;  /* 0x0000001500007c02 */ /* 0x004fee0008000f00 */
.L_x_222:
[----:B--2---:R2:W3:Y:S02]  /*9e60*/  SYNCS.PHASECHK.TRANS64.TRYWAIT P0, [R0+URZ+0x1b0], R9 ;  /* 0x0001b009000075a7 */ /* 0x0044e400080011ff */
[----:B---3--:R-:W-:Y:S05]  /*9e70*/  @!P0 NANOSLEEP.SYNCS 0x989680 ;  /* 0x009896800000895d */ /* 0x008fea0003900000 */
[----:B------:R-:W3:Y:S02]  /*9e80*/  @!P0 SYNCS.PHASECHK.TRANS64 P0, [R0+URZ+0x1b0], R9 ;  /* 0x0001b009000085a7 */ /* 0x000ee400080010ff */
[----:B---3--:R-:W-:Y:S05]  /*9e90*/  @!P0 BRA `(.L_x_222) ;  /* 0xfffffffc00f08947 */ /* 0x008fea000383ffff */
[----:B------:R-:W-:Y:S05]  /*9ea0*/  BRA `(.L_x_223) ;  /* 0xffffffbc00647947 */ /* 0x000fea000383ffff */
.L_x_116:
[----:B------:R-:W-:Y:S07]  /*9eb0*/  MOV R0, UR21 ;  /* 0x0000001500007c02 */ /* 0x000fee0008000f00 */
.L_x_224:
[----:B--2---:R2:W3:Y:S02]  /*9ec0*/  SYNCS.PHASECHK.TRANS64.TRYWAIT P0, [R0+URZ+0x1b8], R9 ;  /* 0x0001b809000075a7 */ /* 0x0044e400080011ff */
[----:B---3--:R-:W-:Y:S05]  /*9ed0*/  @!P0 NANOSLEEP.SYNCS 0x989680 ;  /* 0x009896800000895d */ /* 0x008fea0003900000 */
[----:B------:R-:W3:Y:S02]  /*9ee0*/  @!P0 SYNCS.PHASECHK.TRANS64 P0, [R0+URZ+0x1b8], R9 ;  /* 0x0001b809000085a7 */ /* 0x000ee400080010ff */
[----:B---3--:R-:W-:Y:S05]  /*9ef0*/  @!P0 BRA `(.L_x_224) ;  /* 0xfffffffc00f08947 */ /* 0x008fea000383ffff */
[----:B------:R-:W-:Y:S05]  /*9f00*/  BRA `(.L_x_225) ;  /* 0xffffffbc00bc7947 */ /* 0x000fea000383ffff */
.L_x_118:
[----:B------:R-:W-:-:S07]  /*9f10*/  MOV R0, UR21 ;  /* 0x0000001500007c02 */ /* 0x000fce0008000f00 */
.L_x_226:
[----:B--2---:R2:W4:Y:S02]  /*9f20*/  SYNCS.PHASECHK.TRANS64.TRYWAIT P0, [R0+URZ+0x1b0], R3 ;  /* 0x0001b003000075a7 */ /* 0x00452400080011ff */
[----:B----4-:R-:W-:Y:S05]  /*9f30*/  @!P0 NANOSLEEP.SYNCS 0x989680 ;  /* 0x009896800000895d */ /* 0x010fea0003900000 */
[----:B------:R-:W4:Y:S02]  /*9f40*/  @!P0 SYNCS.PHASECHK.TRANS64 P0, [R0+URZ+0x1b0], R3 ;  /* 0x0001b003000085a7 */ /* 0x000f2400080010ff */
[----:B----4-:R-:W-:Y:S05]  /*9f50*/  @!P0 BRA `(.L_x_226) ;  /* 0xfffffffc00f08947 */ /* 0x010fea000383ffff */
[----:B------:R-:W-:Y:S05]  /*9f60*/  BRA `(.L_x_227) ;  /* 0xffffffc000487947 */ /* 0x000fea000383ffff */
.L_x_120:
[----:B-1----:R1:W2:Y:S02]  /*9f70*/  SYNCS.PHASECHK.TRANS64.TRYWAIT P0, [R3+URZ+0x1d0], R0 ;  /* 0x0001d000030075a7 */ /* 0x0022a400080011ff */
[----:B--2---:R-:W-:Y:S05]  /*9f80*/  @!P0 NANOSLEEP.SYNCS 0x989680 ;  /* 0x009896800000895d */ /* 0x004fea0003900000 */
[----:B------:R-:W2:Y:S02]  /*9f90*/  @!P0 SYNCS.PHASECHK.TRANS64 P0, [R3+URZ+0x1d0], R0 ;  /* 0x0001d000030085a7 */ /* 0x000ea400080010ff */
[----:B--2---:R-:W-:Y:S05]  /*9fa0*/  @!P0 BRA `(.L_x_120) ;  /* 0xfffffffc00f08947 */ /* 0x004fea000383ffff */
[----:B------:R-:W-:Y:S05]  /*9fb0*/  BRA `(.L_x_228) ;  /* 0xffffffc400047947 */ /* 0x000fea000383ffff */
.L_x_131:
[----:B-1----:R1:W2:Y:S02]  /*9fc0*/  SYNCS.PHASECHK.TRANS64.TRYWAIT P1, [R3+URZ+0x1a0], R0 ;  /* 0x0001a000030075a7 */ /* 0x0022a400080211ff */
[----:B--2---:R-:W-:Y:S05]  /*9fd0*/  @!P1 NANOSLEEP.SYNCS 0x989680 ;  /* 0x009896800000995d */ /* 0x004fea0003900000 */
[----:B------:R-:W2:Y:S02]  /*9fe0*/  @!P1 SYNCS.PHASECHK.TRANS64 P1, [R3+URZ+0x1a0], R0 ;  /* 0x0001a000030095a7 */ /* 0x000ea400080210ff */
[----:B--2---:R-:W-:Y:S05]  /*9ff0*/  @!P1 BRA `(.L_x_131) ;  /* 0xfffffffc00f09947 */ /* 0x004fea000383ffff */
[----:B------:R-:W-:Y:S05]  /*a000*/  BRA `(.L_x_130) ;  /* 0xffffffd000707947 */ /* 0x000fea000383ffff */
.L_x_133:
[----:B-1----:R1:W4:Y:S02]  /*a010*/  SYNCS.PHASECHK.TRANS64.TRYWAIT P0, [R90+URZ+0x1f0], R5 ;  /* 0x0001f0055a0075a7 */ /* 0x00232400080011ff */
[----:B----4-:R-:W-:Y:S05]  /*a020*/  @!P0 NANOSLEEP.SYNCS 0x989680 ;  /* 0x009896800000895d */ /* 0x010fea0003900000 */
[----:B------:R-:W4:Y:S02]  /*a030*/  @!P0 SYNCS.PHASECHK.TRANS64 P0, [R90+URZ+0x1f0], R5 ;  /* 0x0001f0055a0085a7 */ /* 0x000f2400080010ff */
[----:B----4-:R-:W-:Y:S05]  /*a040*/  @!P0 BRA `(.L_x_133) ;  /* 0xfffffffc00f08947 */ /* 0x010fea000383ffff */
[----:B------:R-:W-:Y:S05]  /*a050*/  BRA `(.L_x_132) ;  /* 0xffffffd000c47947 */ /* 0x000fea000383ffff */
.L_x_141:
[----:B--2---:R2:W3:Y:S02]  /*a060*/  SYNCS.PHASECHK.TRANS64.TRYWAIT P0, [R109+URZ+0x1a0], R2 ;  /* 0x0001a0026d0075a7 */ /* 0x0044e400080011ff */
[----:B---3--:R-:W-:Y:S05]  /*a070*/  @!P0 NANOSLEEP.SYNCS 0x989680 ;  /* 0x009896800000895d */ /* 0x008fea0003900000 */
[----:B------:R-:W3:Y:S02]  /*a080*/  @!P0 SYNCS.PHASECHK.TRANS64 P0, [R109+URZ+0x1a0], R2 ;  /* 0x0001a0026d0085a7 */ /* 0x000ee400080010ff */
[----:B---3--:R-:W-:Y:S05]  /*a090*/  @!P0 BRA `(.L_x_141) ;  /* 0xfffffffc00f08947 */ /* 0x008fea000383ffff */
[----:B------:R-:W-:Y:S05]  /*a0a0*/  BRA `(.L_x_140) ;  /* 0xffffffdc00cc7947 */ /* 0x000fea000383ffff */
        .weak           $__internal_0_$__cuda_sm10x_tcgen05_guardrail_trap_col_being_dealloced_not_returned_by_alloc
        .type           $__internal_0_$__cuda_sm10x_tcgen05_guardrail_trap_col_being_dealloced_not_returned_by_alloc,@function
        .size           $__internal_0_$__cuda_sm10x_tcgen05_guardrail_trap_col_being_dealloced_not_returned_by_alloc,($__internal_1_$__cuda_sm10x_tcgen05_guardrail_trap_phase_invalid_during_alloc - $__internal_0_$__cuda_sm10x_tcgen05_guardrail_trap_col_being_dealloced_not_returned_by_alloc)
$__internal_0_$__cuda_sm10x_tcgen05_guardrail_trap_col_being_dealloced_not_returned_by_alloc:
[----:B------:R-:W-:Y:S05]  /*a0b0*/  BPT.TRAP 0x1 ;  /* 0x000000040000795c */ /* 0x000fea0000300000 */
[----:B------:R-:W-:-:S04]  /*a0c0*/  HFMA2 R3, -RZ, RZ, 0, 0 ;  /* 0x00000000ff037431 */ /* 0x000fc800000001ff */
[----:B------:R-:W-:Y:S05]  /*a0d0*/  RET.REL.NODEC R2 `(_ZN7cutlass13device_kernelINS_4gemm6kernel13GemmUniversalIN4cute5tupleIJiiiiEEENS1_10collective13CollectiveMmaINS1_35MainloopSm100TmaUmmaWarpSpecializedILi26ELi2ELi4ENS5_IJNS4_1CILi2EEESB_NSA_ILi1EEEEEEEENS5_IJNSA_ILi128EEESF_NSA_ILi64EEEEEENS_12float_e5m2_tENS5_IJlSC_lEEESI_SJ_NS4_8TiledMMAINS4_8MMA_AtomIJNS4_10MMA_TraitsINS4_25SM100_MMA_F8F6F4_2x1SM_SSEJSI_SI_fSF_SF_NS4_17integral_constantINS4_4UMMA5MajorELSQ_0EEESR_NSO_INSP_7ScaleInELSS_0EEEST_EEEEEENS4_6LayoutINS5_IJSC_SC_SC_EEENS5_IJNSA_ILi0EEESY_SY_EEEEENS5_IJNS4_10UnderscoreES11_S11_EEEEENS4_28SM100_TMA_2SM_LOAD_MULTICASTENS4_14ComposedLayoutINS4_7SwizzleILi2ELi4ELi3EEENS4_18smem_ptr_flag_bitsILi8EEENSW_INS5_IJNSA_ILi8EEESG_EEENS5_IJSG_SC_EEEEEEEvNS4_8identityENS4_18SM100_TMA_2SM_LOADES1E_vS1F_EENS_8epilogue10collective18CollectiveEpilogueINS1I_23Sm100TmaWarpSpecializedILi2ELi2ELi32ELb0ELb0EEEJNS5_IJSG_SF_SG_EEENS5_IJNSW_ISG_SC_EENSW_INS5_IJNSA_ILi32EEESB_EEENS5_IJSC_SG_EEEEEEEESI_SJ_SI_SJ_NS1I_6fusion15FusionCallbacksIS1M_NS1U_17LinearCombinationISI_fSI_fLNS_15FloatRoundStyleE2EEES1N_S1T_JEEENS4_5SM1004TMEM4LOAD26SM100_TMEM_LOAD_32dp32b32xENS4_13SM90_TMA_LOADENS15_INS16_ILi1ELi4ELi3EEES19_NSW_INS5_IJS1A_S1P_EEENS5_IJS1P_SC_EEEEEEENS4_39AutoVectorizingCopyWithAssumedAlignmentILi128EEENS4_14SM90_TMA_STOREES29_S2B_S2B_EEEvvEEEEvNT_6ParamsE) ;  /* 0xffffff5c02c87950 */ /* 0x000fea0003c3ffff */
        .weak           $__internal_1_$__cuda_sm10x_tcgen05_guardrail_trap_phase_invalid_during_alloc
        .type           $__internal_1_$__cuda_sm10x_tcgen05_guardrail_trap_phase_invalid_during_alloc,@function
        .size           $__internal_1_$__cuda_sm10x_tcgen05_guardrail_trap_phase_invalid_during_alloc,($__internal_2_$__cuda_sm10x_tcgen05_guardrail_trap_unallocated_columns_being_dealloced - $__internal_1_$__cuda_sm10x_tcgen05_guardrail_trap_phase_invalid_during_alloc)
$__internal_1_$__cuda_sm10x_tcgen05_guardrail_trap_phase_invalid_during_alloc:
[----:B------:R-:W-:Y:S05]  /*a0e0*/  BPT.TRAP 0x1 ;  /* 0x000000040000795c */ /* 0x000fea0000300000 */
[----:B------:R-:W-:-:S04]  /*a0f0*/  MOV R5, 0x0 ;  /* 0x0000000000057802 */ /* 0x000fc80000000f00 */
[----:B------:R-:W-:Y:S05]  /*a100*/  RET.REL.NODEC R4 `(_ZN7cutlass13device_kernelINS_4gemm6kernel13GemmUniversalIN4cute5tupleIJiiiiEEENS1_10collective13CollectiveMmaINS1_35MainloopSm100TmaUmmaWarpSpecializedILi26ELi2ELi4ENS5_IJNS4_1CILi2EEESB_NSA_ILi1EEEEEEEENS5_IJNSA_ILi128EEESF_NSA_ILi64EEEEEENS_12float_e5m2_tENS5_IJlSC_lEEESI_SJ_NS4_8TiledMMAINS4_8MMA_AtomIJNS4_10MMA_TraitsINS4_25SM100_MMA_F8F6F4_2x1SM_SSEJSI_SI_fSF_SF_NS4_17integral_constantINS4_4UMMA5MajorELSQ_0EEESR_NSO_INSP_7ScaleInELSS_0EEEST_EEEEEENS4_6LayoutINS5_IJSC_SC_SC_EEENS5_IJNSA_ILi0EEESY_SY_EEEEENS5_IJNS4_10UnderscoreES11_S11_EEEEENS4_28SM100_TMA_2SM_LOAD_MULTICASTENS4_14ComposedLayoutINS4_7SwizzleILi2ELi4ELi3EEENS4_18smem_ptr_flag_bitsILi8EEENSW_INS5_IJNSA_ILi8EEESG_EEENS5_IJSG_SC_EEEEEEEvNS4_8identityENS4_18SM100_TMA_2SM_LOADES1E_vS1F_EENS_8epilogue10collective18CollectiveEpilogueINS1I_23Sm100TmaWarpSpecializedILi2ELi2ELi32ELb0ELb0EEEJNS5_IJSG_SF_SG_EEENS5_IJNSW_ISG_SC_EENSW_INS5_IJNSA_ILi32EEESB_EEENS5_IJSC_SG_EEEEEEEESI_SJ_SI_SJ_NS1I_6fusion15FusionCallbacksIS1M_NS1U_17LinearCombinationISI_fSI_fLNS_15FloatRoundStyleE2EEES1N_S1T_JEEENS4_5SM1004TMEM4LOAD26SM100_TMEM_LOAD_32dp32b32xENS4_13SM90_TMA_LOADENS15_INS16_ILi1ELi4ELi3EEES19_NSW_INS5_IJS1A_S1P_EEENS5_IJS1P_SC_EEEEEEENS4_39AutoVectorizingCopyWithAssumedAlignmentILi128EEENS4_14SM90_TMA_STOREES29_S2B_S2B_EEEvvEEEEvNT_6ParamsE) ;  /* 0xffffff5c04bc7950 */ /* 0x000fea0003c3ffff */
        .weak           $__internal_2_$__cuda_sm10x_tcgen05_guardrail_trap_unallocated_columns_being_dealloced
        .type           $__internal_2_$__cuda_sm10x_tcgen05_guardrail_trap_unallocated_columns_being_dealloced,@function
        .size           $__internal_2_$__cuda_sm10x_tcgen05_guardrail_trap_unallocated_columns_being_dealloced,(.L_x_230 - $__internal_2_$__cuda_sm10x_tcgen05_guardrail_trap_unallocated_columns_being_dealloced)
$__internal_2_$__cuda_sm10x_tcgen05_guardrail_trap_unallocated_columns_being_dealloced:
[----:B------:R-:W-:Y:S05]  /*a110*/  BPT.TRAP 0x1 ;  /* 0x000000040000795c */ /* 0x000fea0000300000 */
[----:B------:R-:W-:-:S04]  /*a120*/  HFMA2 R3, -RZ, RZ, 0, 0 ;  /* 0x00000000ff037431 */ /* 0x000fc800000001ff */
[----:B------:R-:W-:Y:S05]  /*a130*/  RET.REL.NODEC R2 `(_ZN7cutlass13device_kernelINS_4gemm6kernel13GemmUniversalIN4cute5tupleIJiiiiEEENS1_10collective13CollectiveMmaINS1_35MainloopSm100TmaUmmaWarpSpecializedILi26ELi2ELi4ENS5_IJNS4_1CILi2EEESB_NSA_ILi1EEEEEEEENS5_IJNSA_ILi128EEESF_NSA_ILi64EEEEEENS_12float_e5m2_tENS5_IJlSC_lEEESI_SJ_NS4_8TiledMMAINS4_8MMA_AtomIJNS4_10MMA_TraitsINS4_25SM100_MMA_F8F6F4_2x1SM_SSEJSI_SI_fSF_SF_NS4_17integral_constantINS4_4UMMA5MajorELSQ_0EEESR_NSO_INSP_7ScaleInELSS_0EEEST_EEEEEENS4_6LayoutINS5_IJSC_SC_SC_EEENS5_IJNSA_ILi0EEESY_SY_EEEEENS5_IJNS4_10UnderscoreES11_S11_EEEEENS4_28SM100_TMA_2SM_LOAD_MULTICASTENS4_14ComposedLayoutINS4_7SwizzleILi2ELi4ELi3EEENS4_18smem_ptr_flag_bitsILi8EEENSW_INS5_IJNSA_ILi8EEESG_EEENS5_IJSG_SC_EEEEEEEvNS4_8identityENS4_18SM100_TMA_2SM_LOADES1E_vS1F_EENS_8epilogue10collective18CollectiveEpilogueINS1I_23Sm100TmaWarpSpecializedILi2ELi2ELi32ELb0ELb0EEEJNS5_IJSG_SF_SG_EEENS5_IJNSW_ISG_SC_EENSW_INS5_IJNSA_ILi32EEESB_EEENS5_IJSC_SG_EEEEEEEESI_SJ_SI_SJ_NS1I_6fusion15FusionCallbacksIS1M_NS1U_17LinearCombinationISI_fSI_fLNS_15FloatRoundStyleE2EEES1N_S1T_JEEENS4_5SM1004TMEM4LOAD26SM100_TMEM_LOAD_32dp32b32xENS4_13SM90_TMA_LOADENS15_INS16_ILi1ELi4ELi3EEES19_NSW_INS5_IJS1A_S1P_EEENS5_IJS1P_SC_EEEEEEENS4_39AutoVectorizingCopyWithAssumedAlignmentILi128EEENS4_14SM90_TMA_STOREES29_S2B_S2B_EEEvvEEEEvNT_6ParamsE) ;  /* 0xffffff5c02b07950 */ /* 0x000fea0003c3ffff */
.L_x_229:
[----:B------:R-:W-:-:S00]  /*a140*/  BRA `(.L_x_229) ;  /* 0xfffffffc00fc7947 */ /* 0x000fc0000383ffff */
[----:B------:R-:W-:-:S00]  /*a150*/  NOP ;  /* 0x0000000000007918 */ /* 0x000fc00000000000 */
        /* <DEDUP_REMOVED lines=10> */
.L_x_230:


//--------------------- .nv.global.init           --------------------------
	.section	.nv.global.init,"aw",@progbits
.nv.global.init:
	.type		$str$27,@object
	.size		$str$27,($str$28 - $str$27)
$str$27:
        /*0000*/ 	.byte	0x28, 0x61, 0x64, 0x64, 0x72, 0x65, 0x73, 0x73, 0x20, 0x26, 0x20, 0x6d, 0x61, 0x73, 0x6b, 0x29
        /*0010*/ 	.byte	0x20, 0x3d, 0x3d, 0x20, 0x30, 0x00
	.type		$str$28,@object
	.size		$str$28,($str$26 - $str$28)
$str$28:
        /*0016*/ 	.byte	0x2f, 0x74, 0x6d, 0x70, 0x2f, 0x63, 0x75, 0x74, 0x6c, 0x61, 0x73, 0x73, 0x5f, 0x73, 0x77, 0x65
        /*0026*/ 	.byte	0x65, 0x70, 0x5f, 0x73, 0x72, 0x63, 0x2f, 0x69, 0x6e, 0x63, 0x6c, 0x75, 0x64, 0x65, 0x2f, 0x63
        /*0036*/ 	.byte	0x75, 0x74, 0x65, 0x2f, 0x70, 0x6f, 0x69, 0x6e, 0x74, 0x65, 0x72, 0x5f, 0x66, 0x6c, 0x61, 0x67
        /*0046*/ 	.byte	0x67, 0x65, 0x64, 0x2e, 0x68, 0x70, 0x70, 0x00
	.type		$str$26,@object
	.size		$str$26,($str$25 - $str$26)
$str$26:
        /*004e*/ 	.byte	0x2f, 0x74, 0x6d, 0x70, 0x2f, 0x63, 0x75, 0x74, 0x6c, 0x61, 0x73, 0x73, 0x5f, 0x73, 0x77, 0x65
        /*005e*/ 	.byte	0x65, 0x70, 0x5f, 0x73, 0x72, 0x63, 0x2f, 0x69, 0x6e, 0x63, 0x6c, 0x75, 0x64, 0x65, 0x2f, 0x63
        /*006e*/ 	.byte	0x75, 0x74, 0x65, 0x2f, 0x61, 0x74, 0x6f, 0x6d, 0x2f, 0x63, 0x6f, 0x70, 0x79, 0x5f, 0x74, 0x72
        /*007e*/ 	.byte	0x61, 0x69, 0x74, 0x73, 0x5f, 0x73, 0x6d, 0x31, 0x30, 0x30, 0x2e, 0x68, 0x70, 0x70, 0x00
	.type		$str$25,@object
	.size		$str$25,(__unnamed_1 - $str$25)
$str$25:
        /*008d*/ 	.byte	0x28, 0x28, 0x75, 0x69, 0x6e, 0x74, 0x33, 0x32, 0x5f, 0x74, 0x28, 0x74, 0x68, 0x72, 0x65, 0x61
        /*009d*/ 	.byte	0x64, 0x49, 0x64, 0x78, 0x2e, 0x78, 0x29, 0x20, 0x2f, 0x20, 0x33, 0x32, 0x29, 0x20, 0x25, 0x20
        /*00ad*/ 	.byte	0x34, 0x29, 0x20, 0x3d, 0x3d, 0x20, 0x28, 0x28, 0x28, 0x74, 0x6d, 0x65, 0x6d, 0x5f, 0x61, 0x64
        /*00bd*/ 	.byte	0x64, 0x72, 0x20, 0x3e, 0x3e, 0x20, 0x31, 0x36, 0x29, 0x20, 0x2f, 0x20, 0x33, 0x32, 0x29, 0x20
        /*00cd*/ 	.byte	0x25, 0x20, 0x34, 0x29, 0x00
	.type		__unnamed_1,@object
	.size		__unnamed_1,(__unnamed_2 - __unnamed_1)
__unnamed_1:
        /*00d2*/ 	.byte	0x61, 0x75, 0x74, 0x6f, 0x20, 0x63, 0x75, 0x74, 0x65, 0x3a, 0x3a, 0x61, 0x73, 0x5f, 0x70, 0x6f
        /* <DEDUP_REMOVED lines=24> */
        /*0262*/ 	.byte	0x3a, 0x3a, 0x43, 0x3c, 0x34, 0x30, 0x39, 0x36, 0x3e, 0x3e, 0x3e, 0x3e, 0x5d, 0x00
	.type		__unnamed_2,@object
	.size		__unnamed_2,(.L_2 - __unnamed_2)
__unnamed_2:
        /* <DEDUP_REMOVED lines=40> */
        /*04f0*/ 	.byte	0x74, 0x65, 0x3a, 0x3a, 0x43, 0x3c, 0x30, 0x3e, 0x3e, 0x3e, 0x3e, 0x5d, 0x00
.L_2:


//--------------------- .nv.shared._ZN7cutlass13device_kernelINS_4gemm6kernel13GemmUniversalIN4cute5tupleIJiiiiEEENS1_10collective13CollectiveMmaINS1_35MainloopSm100TmaUmmaWarpSpecializedILi26ELi2ELi4ENS5_IJNS4_1CILi2EEESB_NSA_ILi1EEEEEEEENS5_IJNSA_ILi128EEESF_NSA_ILi64EEEEEENS_12float_e5m2_tENS5_IJlSC_lEEESI_SJ_NS4_8TiledMMAINS4_8MMA_AtomIJNS4_10MMA_TraitsINS4_25SM100_MMA_F8F6F4_2x1SM_SSEJSI_SI_fSF_SF_NS4_17integral_constantINS4_4UMMA5MajorELSQ_0EEESR_NSO_INSP_7ScaleInELSS_0EEEST_EEEEEENS4_6LayoutINS5_IJSC_SC_SC_EEENS5_IJNSA_ILi0EEESY_SY_EEEEENS5_IJNS4_10UnderscoreES11_S11_EEEEENS4_28SM100_TMA_2SM_LOAD_MULTICASTENS4_14ComposedLayoutINS4_7SwizzleILi2ELi4ELi3EEENS4_18smem_ptr_flag_bitsILi8EEENSW_INS5_IJNSA_ILi8EEESG_EEENS5_IJSG_SC_EEEEEEEvNS4_8identityENS4_18SM100_TMA_2SM_LOADES1E_vS1F_EENS_8epilogue10collective18CollectiveEpilogueINS1I_23Sm100TmaWarpSpecializedILi2ELi2ELi32ELb0ELb0EEEJNS5_IJSG_SF_SG_EEENS5_IJNSW_ISG_SC_EENSW_INS5_IJNSA_ILi32EEESB_EEENS5_IJSC_SG_EEEEEEEESI_SJ_SI_SJ_NS1I_6fusion15FusionCallbacksIS1M_NS1U_17LinearCombinationISI_fSI_fLNS_15FloatRoundStyleE2EEES1N_S1T_JEEENS4_5SM1004TMEM4LOAD26SM100_TMEM_LOAD_32dp32b32xENS4_13SM90_TMA_LOADENS15_INS16_ILi1ELi4ELi3EEES19_NSW_INS5_IJS1A_S1P_EEENS5_IJS1P_SC_EEEEEEENS4_39AutoVectorizingCopyWithAssumedAlignmentILi128EEENS4_14SM90_TMA_STOREES29_S2B_S2B_EEEvvEEEEvNT_6ParamsE --------------------------
	.section	.nv.shared._ZN7cutlass13device_kernelINS_4gemm6kernel13GemmUniversalIN4cute5tupleIJiiiiEEENS1_10collective13CollectiveMmaINS1_35MainloopSm100TmaUmmaWarpSpecializedILi26ELi2ELi4ENS5_IJNS4_1CILi2EEESB_NSA_ILi1EEEEEEEENS5_IJNSA_ILi128EEESF_NSA_ILi64EEEEEENS_12float_e5m2_tENS5_IJlSC_lEEESI_SJ_NS4_8TiledMMAINS4_8MMA_AtomIJNS4_10MMA_TraitsINS4_25SM100_MMA_F8F6F4_2x1SM_SSEJSI_SI_fSF_SF_NS4_17integral_constantINS4_4UMMA5MajorELSQ_0EEESR_NSO_INSP_7ScaleInELSS_0EEEST_EEEEEENS4_6LayoutINS5_IJSC_SC_SC_EEENS5_IJNSA_ILi0EEESY_SY_EEEEENS5_IJNS4_10UnderscoreES11_S11_EEEEENS4_28SM100_TMA_2SM_LOAD_MULTICASTENS4_14ComposedLayoutINS4_7SwizzleILi2ELi4ELi3EEENS4_18smem_ptr_flag_bitsILi8EEENSW_INS5_IJNSA_ILi8EEESG_EEENS5_IJSG_SC_EEEEEEEvNS4_8identityENS4_18SM100_TMA_2SM_LOADES1E_vS1F_EENS_8epilogue10collective18CollectiveEpilogueINS1I_23Sm100TmaWarpSpecializedILi2ELi2ELi32ELb0ELb0EEEJNS5_IJSG_SF_SG_EEENS5_IJNSW_ISG_SC_EENSW_INS5_IJNSA_ILi32EEESB_EEENS5_IJSC_SG_EEEEEEEESI_SJ_SI_SJ_NS1I_6fusion15FusionCallbacksIS1M_NS1U_17LinearCombinationISI_fSI_fLNS_15FloatRoundStyleE2EEES1N_S1T_JEEENS4_5SM1004TMEM4LOAD26SM100_TMEM_LOAD_32dp32b32xENS4_13SM90_TMA_LOADENS15_INS16_ILi1ELi4ELi3EEES19_NSW_INS5_IJS1A_S1P_EEENS5_IJS1P_SC_EEEEEEENS4_39AutoVectorizingCopyWithAssumedAlignmentILi128EEENS4_14SM90_TMA_STOREES29_S2B_S2B_EEEvvEEEEvNT_6ParamsE,"aw",@nobits
	.sectionflags	@""
	.align	16
	.zero		1024


//--------------------- .nv.shared.reserved.0     --------------------------
	.section	.nv.shared.reserved.0,"aw",@nobits
	.weak		__nv_reservedSMEM_offset_0_alias
	.size		__nv_reservedSMEM_offset_0_alias, 0, 64
	.other		__nv_reservedSMEM_offset_0_alias,@"STO_CUDA_RESERVED_SHARED STV_DEFAULT"
__nv_reservedSMEM_offset_0_alias:
	.zero		0
.nv.shared.reserved.0:
	.zero		64
	.weak		__nv_reservedSMEM_tcgen05_partition
	.type		__nv_reservedSMEM_tcgen05_partition,@object
	.size		__nv_reservedSMEM_tcgen05_partition,(.L_0 - __nv_reservedSMEM_tcgen05_partition)
__nv_reservedSMEM_tcgen05_partition:
	.zero		32
.L_0:


//--------------------- .nv.global                --------------------------
	.section	.nv.global,"aw",@nobits
.nv.global:
	.type		_ZN40_INTERNAL_5de1cbac_4_k_cu_68370e83_366054cute1_E,@object
	.size		_ZN40_INTERNAL_5de1cbac_4_k_cu_68370e83_366054cute1_E,(_ZN40_INTERNAL_5de1cbac_4_k_cu_68370e83_366054cuda3std3__45__cpo6cbeginE - _ZN40_INTERNAL_5de1cbac_4_k_cu_68370e83_366054cute1_E)
_ZN40_INTERNAL_5de1cbac_4_k_cu_68370e83_366054cute1_E:
	.zero		1
	.type		_ZN40_INTERNAL_5de1cbac_4_k_cu_68370e83_366054cuda3std3__45__cpo6cbeginE,@object
	.size		_ZN40_INTERNAL_5de1cbac_4_k_cu_68370e83_366054cuda3std3__45__cpo6cbeginE,(_ZN40_INTERNAL_5de1cbac_4_k_cu_68370e83_366054cuda3std3__48in_placeE - _ZN40_INTERNAL_5de1cbac_4_k_cu_68370e83_366054cuda3std3__45__cpo6cbeginE)
_ZN40_INTERNAL_5de1cbac_4_k_cu_68370e83_366054cuda3std3__45__cpo6cbeginE:
	.zero		1
	.type		_ZN40_INTERNAL_5de1cbac_4_k_cu_68370e83_366054cuda3std3__48in_placeE,@object
	.size		_ZN40_INTERNAL_5de1cbac_4_k_cu_68370e83_366054cuda3std3__48in_placeE,(_ZN40_INTERNAL_5de1cbac_4_k_cu_68370e83_366054cuda3std6ranges3__45__cpo9iter_moveE - _ZN40_INTERNAL_5de1cbac_4_k_cu_68370e83_366054cuda3std3__48in_placeE)
_ZN40_INTERNAL_5de1cbac_4_k_cu_68370e83_366054cuda3std3__48in_placeE:
	.zero		1
	.type		_ZN40_INTERNAL_5de1cbac_4_k_cu_68370e83_366054cuda3std6ranges3__45__cpo9iter_moveE,@object
	.size		_ZN40_INTERNAL_5de1cbac_4_k_cu_68370e83_366054cuda3std6ranges3__45__cpo9iter_moveE,(_ZN40_INTERNAL_5de1cbac_4_k_cu_68370e83_366054cuda3std3__45__cpo5beginE - _ZN40_INTERNAL_5de1cbac_4_k_cu_68370e83_366054cuda3std6ranges3__45__cpo9iter_moveE)
_ZN40_INTERNAL_5de1cbac_4_k_cu_68370e83_366054cuda3std6ranges3__45__cpo9iter_moveE:
	.zero		1
	.type		_ZN40_INTERNAL_5de1cbac_4_k_cu_68370e83_366054cuda3std3__45__cpo5beginE,@object
	.size		_ZN40_INTERNAL_5de1cbac_4_k_cu_68370e83_366054cuda3std3__45__cpo5beginE,(_ZN40_INTERNAL_5de1cbac_4_k_cu_68370e83_366054cuda3std3__442_GLOBAL__N__5de1cbac_4_k_cu_68370e83_366056ignoreE - _ZN40_INTERNAL_5de1cbac_4_k_cu_68370e83_366054cuda3std3__45__cpo5beginE)
_ZN40_INTERNAL_5de1cbac_4_k_cu_68370e83_366054cuda3std3__45__cpo5beginE:
	.zero		1
	.type		_ZN40_INTERNAL_5de1cbac_4_k_cu_68370e83_366054cuda3std3__442_GLOBAL__N__5de1cbac_4_k_cu_68370e83_366056ignoreE,@object
	.size		_ZN40_INTERNAL_5de1cbac_4_k_cu_68370e83_366054cuda3std3__442_GLOBAL__N__5de1cbac_4_k_cu_68370e83_366056ignoreE,(_ZN40_INTERNAL_5de1cbac_4_k_cu_68370e83_366054cute7productE - _ZN40_INTERNAL_5de1cbac_4_k_cu_68370e83_366054cuda3std3__442_GLOBAL__N__5de1cbac_4_k_cu_68370e83_366056ignoreE)
_ZN40_INTERNAL_5de1cbac_4_k_cu_68370e83_366054cuda3std3__442_GLOBAL__N__5de1cbac_4_k_cu_68370e83_366056ignoreE:
	.zero		1
	.type		_ZN40_INTERNAL_5de1cbac_4_k_cu_68370e83_366054cute7productE,@object
	.size		_ZN40_INTERNAL_5de1cbac_4_k_cu_68370e83_366054cute7productE,(_ZN40_INTERNAL_5de1cbac_4_k_cu_68370e83_366054cuda3std3__45__cpo3endE - _ZN40_INTERNAL_5de1cbac_4_k_cu_68370e83_366054cute7productE)
_ZN40_INTERNAL_5de1cbac_4_k_cu_68370e83_366054cute7productE:
	.zero		1
	.type		_ZN40_INTERNAL_5de1cbac_4_k_cu_68370e83_366054cuda3std3__45__cpo3endE,@object
	.size		_ZN40_INTERNAL_5de1cbac_4_k_cu_68370e83_366054cuda3std3__45__cpo3endE,(_ZN40_INTERNAL_5de1cbac_4_k_cu_68370e83_366054cuda3std3__419piecewise_constructE - _ZN40_INTERNAL_5de1cbac_4_k_cu_68370e83_366054cuda3std3__45__cpo3endE)
_ZN40_INTERNAL_5de1cbac_4_k_cu_68370e83_366054cuda3std3__45__cpo3endE:
	.zero		1
	.type		_ZN40_INTERNAL_5de1cbac_4_k_cu_68370e83_366054cuda3std3__419piecewise_constructE,@object
	.size		_ZN40_INTERNAL_5de1cbac_4_k_cu_68370e83_366054cuda3std3__419piecewise_constructE,(_ZN40_INTERNAL_5de1cbac_4_k_cu_68370e83_366054cuda3std3__45__cpo4cendE - _ZN40_INTERNAL_5de1cbac_4_k_cu_68370e83_366054cuda3std3__419piecewise_constructE)
_ZN40_INTERNAL_5de1cbac_4_k_cu_68370e83_366054cuda3std3__419piecewise_constructE:
	.zero		1
	.type		_ZN40_INTERNAL_5de1cbac_4_k_cu_68370e83_366054cuda3std3__45__cpo4cendE,@object
	.size		_ZN40_INTERNAL_5de1cbac_4_k_cu_68370e83_366054cuda3std3__45__cpo4cendE,(_ZN40_INTERNAL_5de1cbac_4_k_cu_68370e83_366054cuda3std6ranges3__45__cpo4swapE - _ZN40_INTERNAL_5de1cbac_4_k_cu_68370e83_366054cuda3std3__45__cpo4cendE)
_ZN40_INTERNAL_5de1cbac_4_k_cu_68370e83_366054cuda3std3__45__cpo4cendE:
	.zero		1
	.type		_ZN40_INTERNAL_5de1cbac_4_k_cu_68370e83_366054cuda3std6ranges3__45__cpo4swapE,@object
	.size		_ZN40_INTERNAL_5de1cbac_4_k_cu_68370e83_366054cuda3std6ranges3__45__cpo4swapE,(.L_10 - _ZN40_INTERNAL_5de1cbac_4_k_cu_68370e83_366054cuda3std6ranges3__45__cpo4swapE)
_ZN40_INTERNAL_5de1cbac_4_k_cu_68370e83_366054cuda3std6ranges3__45__cpo4swapE:
	.zero		1
.L_10:


//--------------------- .nv.constant0._ZN7cutlass13device_kernelINS_4gemm6kernel13GemmUniversalIN4cute5tupleIJiiiiEEENS1_10collective13CollectiveMmaINS1_35MainloopSm100TmaUmmaWarpSpecializedILi26ELi2ELi4ENS5_IJNS4_1CILi2EEESB_NSA_ILi1EEEEEEEENS5_IJNSA_ILi128EEESF_NSA_ILi64EEEEEENS_12float_e5m2_tENS5_IJlSC_lEEESI_SJ_NS4_8TiledMMAINS4_8MMA_AtomIJNS4_10MMA_TraitsINS4_25SM100_MMA_F8F6F4_2x1SM_SSEJSI_SI_fSF_SF_NS4_17integral_constantINS4_4UMMA5MajorELSQ_0EEESR_NSO_INSP_7ScaleInELSS_0EEEST_EEEEEENS4_6LayoutINS5_IJSC_SC_SC_EEENS5_IJNSA_ILi0EEESY_SY_EEEEENS5_IJNS4_10UnderscoreES11_S11_EEEEENS4_28SM100_TMA_2SM_LOAD_MULTICASTENS4_14ComposedLayoutINS4_7SwizzleILi2ELi4ELi3EEENS4_18smem_ptr_flag_bitsILi8EEENSW_INS5_IJNSA_ILi8EEESG_EEENS5_IJSG_SC_EEEEEEEvNS4_8identityENS4_18SM100_TMA_2SM_LOADES1E_vS1F_EENS_8epilogue10collective18CollectiveEpilogueINS1I_23Sm100TmaWarpSpecializedILi2ELi2ELi32ELb0ELb0EEEJNS5_IJSG_SF_SG_EEENS5_IJNSW_ISG_SC_EENSW_INS5_IJNSA_ILi32EEESB_EEENS5_IJSC_SG_EEEEEEEESI_SJ_SI_SJ_NS1I_6fusion15FusionCallbacksIS1M_NS1U_17LinearCombinationISI_fSI_fLNS_15FloatRoundStyleE2EEES1N_S1T_JEEENS4_5SM1004TMEM4LOAD26SM100_TMEM_LOAD_32dp32b32xENS4_13SM90_TMA_LOADENS15_INS16_ILi1ELi4ELi3EEES19_NSW_INS5_IJS1A_S1P_EEENS5_IJS1P_SC_EEEEEEENS4_39AutoVectorizingCopyWithAssumedAlignmentILi128EEENS4_14SM90_TMA_STOREES29_S2B_S2B_EEEvvEEEEvNT_6ParamsE --------------------------
	.section	.nv.constant0._ZN7cutlass13device_kernelINS_4gemm6kernel13GemmUniversalIN4cute5tupleIJiiiiEEENS1_10collective13CollectiveMmaINS1_35MainloopSm100TmaUmmaWarpSpecializedILi26ELi2ELi4ENS5_IJNS4_1CILi2EEESB_NSA_ILi1EEEEEEEENS5_IJNSA_ILi128EEESF_NSA_ILi64EEEEEENS_12float_e5m2_tENS5_IJlSC_lEEESI_SJ_NS4_8TiledMMAINS4_8MMA_AtomIJNS4_10MMA_TraitsINS4_25SM100_MMA_F8F6F4_2x1SM_SSEJSI_SI_fSF_SF_NS4_17integral_constantINS4_4UMMA5MajorELSQ_0EEESR_NSO_INSP_7ScaleInELSS_0EEEST_EEEEEENS4_6LayoutINS5_IJSC_SC_SC_EEENS5_IJNSA_ILi0EEESY_SY_EEEEENS5_IJNS4_10UnderscoreES11_S11_EEEEENS4_28SM100_TMA_2SM_LOAD_MULTICASTENS4_14ComposedLayoutINS4_7SwizzleILi2ELi4ELi3EEENS4_18smem_ptr_flag_bitsILi8EEENSW_INS5_IJNSA_ILi8EEESG_EEENS5_IJSG_SC_EEEEEEEvNS4_8identityENS4_18SM100_TMA_2SM_LOADES1E_vS1F_EENS_8epilogue10collective18CollectiveEpilogueINS1I_23Sm100TmaWarpSpecializedILi2ELi2ELi32ELb0ELb0EEEJNS5_IJSG_SF_SG_EEENS5_IJNSW_ISG_SC_EENSW_INS5_IJNSA_ILi32EEESB_EEENS5_IJSC_SG_EEEEEEEESI_SJ_SI_SJ_NS1I_6fusion15FusionCallbacksIS1M_NS1U_17LinearCombinationISI_fSI_fLNS_15FloatRoundStyleE2EEES1N_S1T_JEEENS4_5SM1004TMEM4LOAD26SM100_TMEM_LOAD_32dp32b32xENS4_13SM90_TMA_LOADENS15_INS16_ILi1ELi4ELi3EEES19_NSW_INS5_IJS1A_S1P_EEENS5_IJS1P_SC_EEEEEEENS4_39AutoVectorizingCopyWithAssumedAlignmentILi128EEENS4_14SM90_TMA_STOREES29_S2B_S2B_EEEvvEEEEvNT_6ParamsE,"a",@progbits
	.sectionflags	@""
	.align	4
.nv.constant0._ZN7cutlass13device_kernelINS_4gemm6kernel13GemmUniversalIN4cute5tupleIJiiiiEEENS1_10collective13CollectiveMmaINS1_35MainloopSm100TmaUmmaWarpSpecializedILi26ELi2ELi4ENS5_IJNS4_1CILi2EEESB_NSA_ILi1EEEEEEEENS5_IJNSA_ILi128EEESF_NSA_ILi64EEEEEENS_12float_e5m2_tENS5_IJlSC_lEEESI_SJ_NS4_8TiledMMAINS4_8MMA_AtomIJNS4_10MMA_TraitsINS4_25SM100_MMA_F8F6F4_2x1SM_SSEJSI_SI_fSF_SF_NS4_17integral_constantINS4_4UMMA5MajorELSQ_0EEESR_NSO_INSP_7ScaleInELSS_0EEEST_EEEEEENS4_6LayoutINS5_IJSC_SC_SC_EEENS5_IJNSA_ILi0EEESY_SY_EEEEENS5_IJNS4_10UnderscoreES11_S11_EEEEENS4_28SM100_TMA_2SM_LOAD_MULTICASTENS4_14ComposedLayoutINS4_7SwizzleILi2ELi4ELi3EEENS4_18smem_ptr_flag_bitsILi8EEENSW_INS5_IJNSA_ILi8EEESG_EEENS5_IJSG_SC_EEEEEEEvNS4_8identityENS4_18SM100_TMA_2SM_LOADES1E_vS1F_EENS_8epilogue10collective18CollectiveEpilogueINS1I_23Sm100TmaWarpSpecializedILi2ELi2ELi32ELb0ELb0EEEJNS5_IJSG_SF_SG_EEENS5_IJNSW_ISG_SC_EENSW_INS5_IJNSA_ILi32EEESB_EEENS5_IJSC_SG_EEEEEEEESI_SJ_SI_SJ_NS1I_6fusion15FusionCallbacksIS1M_NS1U_17LinearCombinationISI_fSI_fLNS_15FloatRoundStyleE2EEES1N_S1T_JEEENS4_5SM1004TMEM4LOAD26SM100_TMEM_LOAD_32dp32b32xENS4_13SM90_TMA_LOADENS15_INS16_ILi1ELi4ELi3EEES19_NSW_INS5_IJS1A_S1P_EEENS5_IJS1P_SC_EEEEEEENS4_39AutoVectorizingCopyWithAssumedAlignmentILi128EEENS4_14SM90_TMA_STOREES29_S2B_S2B_EEEvvEEEEvNT_6ParamsE:
	.zero		2944


//--------------------- SYMBOLS --------------------------

	.type		.nv.reservedSmem.offset0,@object
	.size		.nv.reservedSmem.offset0,0x4
	.type		.nv.reservedSmem.cap,@object
	.size		.nv.reservedSmem.cap,0x4
	.type		__assertfail,@function
